// auto-generated by cutlass_sweep.gemm — config: {"arch": "sm_90", "cluster_m": 1, "cluster_n": 1, "dtype": "e4m3", "dtype_b": "e4m3", "layout": "nt", "stages": 0, "tile_k": 256, "tile_m": 128, "tile_n": 80}
#include "cutlass/cutlass.h"
#include "cutlass/gemm/collective/collective_builder.hpp"
#include "cutlass/gemm/device/gemm_universal_adapter.h"
#include "cutlass/gemm/kernel/gemm_universal.hpp"
#include "cutlass/epilogue/collective/collective_builder.hpp"

using ElemA = cutlass::float_e4m3_t;
using ElemB = cutlass::float_e4m3_t;
using ElemCD = cutlass::float_e4m3_t;
using Acc  = float;
using TileShape    = cute::Shape<cute::_128, cute::_80, cute::_256>;
using ClusterShape = cute::Shape<cute::_1, cute::_1, cute::_1>;

using CollectiveEpilogue = typename cutlass::epilogue::collective::CollectiveBuilder<
    cutlass::arch::Sm90, cutlass::arch::OpClassTensorOp,
    TileShape, ClusterShape,
    cutlass::epilogue::collective::EpilogueTileAuto,
    Acc, Acc,
    ElemCD, cutlass::layout::RowMajor, 128 / cutlass::sizeof_bits<ElemCD>::value,
    ElemCD, cutlass::layout::RowMajor, 128 / cutlass::sizeof_bits<ElemCD>::value,
    cutlass::epilogue::collective::EpilogueScheduleAuto
  >::CollectiveOp;

using CollectiveMainloop = typename cutlass::gemm::collective::CollectiveBuilder<
    cutlass::arch::Sm90, cutlass::arch::OpClassTensorOp,
    ElemA, cutlass::layout::RowMajor, 128 / cutlass::sizeof_bits<ElemA>::value,
    ElemB, cutlass::layout::ColumnMajor, 128 / cutlass::sizeof_bits<ElemB>::value,
    Acc,
    TileShape, ClusterShape,
    cutlass::gemm::collective::StageCountAutoCarveout<static_cast<int>(sizeof(typename CollectiveEpilogue::SharedStorage))>,
    cutlass::gemm::collective::KernelScheduleAuto
  >::CollectiveOp;

using GemmKernel = cutlass::gemm::kernel::GemmUniversal<
    cute::Shape<int,int,int,int>,
    CollectiveMainloop,
    CollectiveEpilogue
>;
using Gemm = cutlass::gemm::device::GemmUniversalAdapter<GemmKernel>;

// Force the device kernel symbol into the cubin without needing a host main.
auto* _anchor = &cutlass::device_kernel<GemmKernel>;


// ===== COMPILED SASS (sm_90a) =====

	.target	sm_90a

	.elftype	@"ET_EXEC"


//--------------------- .note.nv.tkinfo           --------------------------
	.section	.note.nv.tkinfo,"",@"SHT_NOTE"
	.sectionflags	@"SHF_NOTE_NV_TKINFO"
	.tkinfo
        /*0018*/ 	.word	0x00000002
        /*0030*/ 	.string	""
        /*0030*/ 	.string	"ptxas"
        /*0030*/ 	.string	"Cuda compilation tools, release 13.0, V13.0.88"
        /*0030*/ 	.string	"Build cuda_13.0.r13.0/compiler.36424714_0"
        /*0030*/ 	.string	"-arch sm_90a -m 64 "



//--------------------- .note.nv.cuinfo           --------------------------
	.section	.note.nv.cuinfo,"",@"SHT_NOTE"
	.sectionflags	@"SHF_NOTE_NV_CUINFO"
        /*0018*/ 	.short	0x0002
        /*001a*/ 	.short	0x005a
        /*001c*/ 	.short	0x0082
	.zero		2


//--------------------- .nv.info                  --------------------------
	.section	.nv.info,"",@"SHT_CUDA_INFO"
	.align	4


	//----- nvinfo : EIATTR_REGCOUNT
	.align		4
        /*0000*/ 	.byte	0x04, 0x2f
        /*0002*/ 	.short	(.L_12 - .L_11)
	.align		4
.L_11:
        /*0004*/ 	.word	index@(_ZN7cutlass13device_kernelINS_4gemm6kernel13GemmUniversalIN4cute5tupleIJiiiiEEENS1_10collective13CollectiveMmaINS1_37MainloopSm90TmaGmmaWarpSpecializedFP8ILi4ENS5_IJNS4_1CILi1EEESB_SB_EEENS1_35KernelTmaWarpSpecializedCooperativeEEENS5_IJNSA_ILi128EEENSA_ILi80EEENSA_ILi256EEEEEENS_12float_e4m3_tENS5_IJlSB_lEEESJ_SK_NS4_8TiledMMAINS4_8MMA_AtomIJNS4_4SM904GMMA30MMA_64x16x32_F32E4M3E4M3_SS_TNILNSO_7ScaleInE1ELSQ_1EEEEEENS4_6LayoutINS5_IJNSA_ILi2EEESB_SB_EEENS5_IJSB_NSA_ILi0EEESW_EEEEENS5_IJNS4_10UnderscoreESZ_SZ_EEEEENS4_13SM90_TMA_LOADENS4_14ComposedLayoutINS4_7SwizzleILi3ELi4ELi3EEENS4_18smem_ptr_flag_bitsILi8EEENST_INS5_IJNSA_ILi8EEESF_EEENS5_IJSF_SB_EEEEEEEvNS4_8identityES12_S1C_vS1D_EENS_8epilogue10collective6detail29Sm90TmaWarpSpecializedAdapterINS1G_15DefaultEpilogueISJ_SK_SK_NS1F_6thread17LinearCombinationISJ_Li1EffLNS1K_9ScaleType4KindE0ELNS_15FloatRoundStyleE2ESJ_EENS1_15EpilogueDefaultEEEEEvvEEEEvNT_6ParamsE)
        /*0008*/ 	.word	0x000000a8


	//----- nvinfo : EIATTR_FRAME_SIZE
	.align		4
.L_12:
        /*000c*/ 	.byte	0x04, 0x11
        /*000e*/ 	.short	(.L_14 - .L_13)
	.align		4
.L_13:
        /*0010*/ 	.word	index@(_ZN7cutlass13device_kernelINS_4gemm6kernel13GemmUniversalIN4cute5tupleIJiiiiEEENS1_10collective13CollectiveMmaINS1_37MainloopSm90TmaGmmaWarpSpecializedFP8ILi4ENS5_IJNS4_1CILi1EEESB_SB_EEENS1_35KernelTmaWarpSpecializedCooperativeEEENS5_IJNSA_ILi128EEENSA_ILi80EEENSA_ILi256EEEEEENS_12float_e4m3_tENS5_IJlSB_lEEESJ_SK_NS4_8TiledMMAINS4_8MMA_AtomIJNS4_4SM904GMMA30MMA_64x16x32_F32E4M3E4M3_SS_TNILNSO_7ScaleInE1ELSQ_1EEEEEENS4_6LayoutINS5_IJNSA_ILi2EEESB_SB_EEENS5_IJSB_NSA_ILi0EEESW_EEEEENS5_IJNS4_10UnderscoreESZ_SZ_EEEEENS4_13SM90_TMA_LOADENS4_14ComposedLayoutINS4_7SwizzleILi3ELi4ELi3EEENS4_18smem_ptr_flag_bitsILi8EEENST_INS5_IJNSA_ILi8EEESF_EEENS5_IJSF_SB_EEEEEEEvNS4_8identityES12_S1C_vS1D_EENS_8epilogue10collective6detail29Sm90TmaWarpSpecializedAdapterINS1G_15DefaultEpilogueISJ_SK_SK_NS1F_6thread17LinearCombinationISJ_Li1EffLNS1K_9ScaleType4KindE0ELNS_15FloatRoundStyleE2ESJ_EENS1_15EpilogueDefaultEEEEEvvEEEEvNT_6ParamsE)
        /*0014*/ 	.word	0x00000000


	//----- nvinfo : EIATTR_MIN_STACK_SIZE
	.align		4
.L_14:
        /*0018*/ 	.byte	0x04, 0x12
        /*001a*/ 	.short	(.L_16 - .L_15)
	.align		4
.L_15:
        /*001c*/ 	.word	index@(_ZN7cutlass13device_kernelINS_4gemm6kernel13GemmUniversalIN4cute5tupleIJiiiiEEENS1_10collective13CollectiveMmaINS1_37MainloopSm90TmaGmmaWarpSpecializedFP8ILi4ENS5_IJNS4_1CILi1EEESB_SB_EEENS1_35KernelTmaWarpSpecializedCooperativeEEENS5_IJNSA_ILi128EEENSA_ILi80EEENSA_ILi256EEEEEENS_12float_e4m3_tENS5_IJlSB_lEEESJ_SK_NS4_8TiledMMAINS4_8MMA_AtomIJNS4_4SM904GMMA30MMA_64x16x32_F32E4M3E4M3_SS_TNILNSO_7ScaleInE1ELSQ_1EEEEEENS4_6LayoutINS5_IJNSA_ILi2EEESB_SB_EEENS5_IJSB_NSA_ILi0EEESW_EEEEENS5_IJNS4_10UnderscoreESZ_SZ_EEEEENS4_13SM90_TMA_LOADENS4_14ComposedLayoutINS4_7SwizzleILi3ELi4ELi3EEENS4_18smem_ptr_flag_bitsILi8EEENST_INS5_IJNSA_ILi8EEESF_EEENS5_IJSF_SB_EEEEEEEvNS4_8identityES12_S1C_vS1D_EENS_8epilogue10collective6detail29Sm90TmaWarpSpecializedAdapterINS1G_15DefaultEpilogueISJ_SK_SK_NS1F_6thread17LinearCombinationISJ_Li1EffLNS1K_9ScaleType4KindE0ELNS_15FloatRoundStyleE2ESJ_EENS1_15EpilogueDefaultEEEEEvvEEEEvNT_6ParamsE)
        /*0020*/ 	.word	0x00000000
.L_16:


//--------------------- .nv.compat                --------------------------
	.section	.nv.compat,"",@"SHT_CUDA_COMPAT_INFO"
	.align	4
        /*0000*/ 	.byte	0x02, 0x09, 0x01, 0x00, 0x02, 0x02, 0x04, 0x00, 0x02, 0x05, 0x05, 0x00, 0x03, 0x07, 0x01, 0x01
        /*0010*/ 	.byte	0x02, 0x03, 0x01, 0x00, 0x02, 0x06, 0x01, 0x00, 0x04, 0x0b, 0x08, 0x00, 0x00, 0x00, 0x00, 0x00
        /*0020*/ 	.byte	0x00, 0x00, 0x00, 0x00


//--------------------- .nv.info._ZN7cutlass13device_kernelINS_4gemm6kernel13GemmUniversalIN4cute5tupleIJiiiiEEENS1_10collective13CollectiveMmaINS1_37MainloopSm90TmaGmmaWarpSpecializedFP8ILi4ENS5_IJNS4_1CILi1EEESB_SB_EEENS1_35KernelTmaWarpSpecializedCooperativeEEENS5_IJNSA_ILi128EEENSA_ILi80EEENSA_ILi256EEEEEENS_12float_e4m3_tENS5_IJlSB_lEEESJ_SK_NS4_8TiledMMAINS4_8MMA_AtomIJNS4_4SM904GMMA30MMA_64x16x32_F32E4M3E4M3_SS_TNILNSO_7ScaleInE1ELSQ_1EEEEEENS4_6LayoutINS5_IJNSA_ILi2EEESB_SB_EEENS5_IJSB_NSA_ILi0EEESW_EEEEENS5_IJNS4_10UnderscoreESZ_SZ_EEEEENS4_13SM90_TMA_LOADENS4_14ComposedLayoutINS4_7SwizzleILi3ELi4ELi3EEENS4_18smem_ptr_flag_bitsILi8EEENST_INS5_IJNSA_ILi8EEESF_EEENS5_IJSF_SB_EEEEEEEvNS4_8identityES12_S1C_vS1D_EENS_8epilogue10collective6detail29Sm90TmaWarpSpecializedAdapterINS1G_15DefaultEpilogueISJ_SK_SK_NS1F_6thread17LinearCombinationISJ_Li1EffLNS1K_9ScaleType4KindE0ELNS_15FloatRoundStyleE2ESJ_EENS1_15EpilogueDefaultEEEEEvvEEEEvNT_6ParamsE --------------------------
	.section	.nv.info._ZN7cutlass13device_kernelINS_4gemm6kernel13GemmUniversalIN4cute5tupleIJiiiiEEENS1_10collective13CollectiveMmaINS1_37MainloopSm90TmaGmmaWarpSpecializedFP8ILi4ENS5_IJNS4_1CILi1EEESB_SB_EEENS1_35KernelTmaWarpSpecializedCooperativeEEENS5_IJNSA_ILi128EEENSA_ILi80EEENSA_ILi256EEEEEENS_12float_e4m3_tENS5_IJlSB_lEEESJ_SK_NS4_8TiledMMAINS4_8MMA_AtomIJNS4_4SM904GMMA30MMA_64x16x32_F32E4M3E4M3_SS_TNILNSO_7ScaleInE1ELSQ_1EEEEEENS4_6LayoutINS5_IJNSA_ILi2EEESB_SB_EEENS5_IJSB_NSA_ILi0EEESW_EEEEENS5_IJNS4_10UnderscoreESZ_SZ_EEEEENS4_13SM90_TMA_LOADENS4_14ComposedLayoutINS4_7SwizzleILi3ELi4ELi3EEENS4_18smem_ptr_flag_bitsILi8EEENST_INS5_IJNSA_ILi8EEESF_EEENS5_IJSF_SB_EEEEEEEvNS4_8identityES12_S1C_vS1D_EENS_8epilogue10collective6detail29Sm90TmaWarpSpecializedAdapterINS1G_15DefaultEpilogueISJ_SK_SK_NS1F_6thread17LinearCombinationISJ_Li1EffLNS1K_9ScaleType4KindE0ELNS_15FloatRoundStyleE2ESJ_EENS1_15EpilogueDefaultEEEEEvvEEEEvNT_6ParamsE,"",@"SHT_CUDA_INFO"
	.sectionflags	@""
	.align	4


	//----- nvinfo : EIATTR_CUDA_API_VERSION
	.align		4
        /*0000*/ 	.byte	0x04, 0x37
        /*0002*/ 	.short	(.L_18 - .L_17)
.L_17:
        /*0004*/ 	.word	0x00000082


	//----- nvinfo : EIATTR_KPARAM_INFO
	.align		4
.L_18:
        /*0008*/ 	.byte	0x04, 0x17
        /*000a*/ 	.short	(.L_20 - .L_19)
.L_19:
        /*000c*/ 	.word	0x00000000
        /*0010*/ 	.short	0x0000
        /*0012*/ 	.short	0x0070
        /*0014*/ 	.byte	0x00, 0xf0, 0x01, 0x10


	//----- nvinfo : EIATTR_SPARSE_MMA_MASK
	.align		4
.L_20:
        /*0018*/ 	.byte	0x03, 0x50
        /*001a*/ 	.short	0x0000


	//----- nvinfo : EIATTR_MAXREG_COUNT
	.align		4
        /*001c*/ 	.byte	0x03, 0x1b
        /*001e*/ 	.short	0x00a8


	//----- nvinfo : EIATTR_NUM_BARRIERS
	.align		4
        /*0020*/ 	.byte	0x02, 0x4c
        /*0022*/ 	.byte	0x01
	.zero		1


	//----- nvinfo : EIATTR_MERCURY_ISA_VERSION
	.align		4
        /*0024*/ 	.byte	0x03, 0x5f
        /*0026*/ 	.short	0x0101


	//----- nvinfo : EIATTR_INT_WARP_WIDE_INSTR_OFFSETS
	.align		4
        /*0028*/ 	.byte	0x04, 0x31
        /*002a*/ 	.short	(.L_22 - .L_21)


	//   ....[0]....
.L_21:
        /*002c*/ 	.word	0x000003b0


	//   ....[1]....
        /*0030*/ 	.word	0x000003c0


	//   ....[2]....
        /*0034*/ 	.word	0x000004c0


	//----- nvinfo : EIATTR_COOP_GROUP_MASK_REGIDS
	.align		4
.L_22:
        /*0038*/ 	.byte	0x04, 0x29
        /*003a*/ 	.short	(.L_24 - .L_23)


	//   ....[0]....
.L_23:
        /*003c*/ 	.word	0xffffffff


	//   ....[1]....
        /*0040*/ 	.word	0xffffffff


	//   ....[2]....
        /*0044*/ 	.word	0xffffffff


	//   ....[3]....
        /*0048*/ 	.word	0xffffffff


	//   ....[4]....
        /*004c*/ 	.word	0xffffffff


	//----- nvinfo : EIATTR_COOP_GROUP_INSTR_OFFSETS
	.align		4
.L_24:
        /*0050*/ 	.byte	0x04, 0x28
        /*0052*/ 	.short	(.L_26 - .L_25)


	//   ....[0]....
.L_25:
        /*0054*/ 	.word	0x00000060


	//   ....[1]....
        /*0058*/ 	.word	0x00000070


	//   ....[2]....
        /*005c*/ 	.word	0x00000130


	//   ....[3]....
        /*0060*/ 	.word	0x000002c0


	//   ....[4]....
        /*0064*/ 	.word	0x00000fc0


	//----- nvinfo : EIATTR_REG_RECONFIG
	.align		4
.L_26:
        /*0068*/ 	.byte	0x01, 0x54
	.zero		2


	//----- nvinfo : EIATTR_MBARRIER_INSTR_OFFSETS
	.align		4
        /*006c*/ 	.byte	0x04, 0x39
        /*006e*/ 	.short	(.L_28 - .L_27)


	//   ....[0]....
.L_27:
        /*0070*/ 	.word	0x00000230
        /*0074*/ 	.word	0x000000ff
        /*0078*/ 	.word	0x00000000
        /*007c*/ 	.short	0x0100
        /*007e*/ 	.byte	0x08
	.zero		1


	//   ....[1]....
        /*0080*/ 	.word	0x00000240
        /*0084*/ 	.word	0x000000ff
        /*0088*/ 	.word	0x00000020
        /*008c*/ 	.short	0x0100
        /*008e*/ 	.byte	0x08
	.zero		1


	//   ....[2]....
        /*0090*/ 	.word	0x00000250
        /*0094*/ 	.word	0x000000ff
        /*0098*/ 	.word	0x00000008
        /*009c*/ 	.short	0x0100
        /*009e*/ 	.byte	0x08
	.zero		1


	//   ....[3]....
        /*00a0*/ 	.word	0x00000260
        /*00a4*/ 	.word	0x000000ff
        /*00a8*/ 	.word	0x00000028
        /*00ac*/ 	.short	0x0100
        /*00ae*/ 	.byte	0x08
	.zero		1


	//   ....[4]....
        /*00b0*/ 	.word	0x00000270
        /*00b4*/ 	.word	0x000000ff
        /*00b8*/ 	.word	0x00000010
        /*00bc*/ 	.short	0x0100
        /*00be*/ 	.byte	0x08
	.zero		1


	//   ....[5]....
        /*00c0*/ 	.word	0x00000280
        /*00c4*/ 	.word	0x000000ff
        /*00c8*/ 	.word	0x00000030
        /*00cc*/ 	.short	0x0100
        /*00ce*/ 	.byte	0x08
	.zero		1


	//   ....[6]....
        /*00d0*/ 	.word	0x00000290
        /*00d4*/ 	.word	0x000000ff
        /*00d8*/ 	.word	0x00000018
        /*00dc*/ 	.short	0x0100
        /*00de*/ 	.byte	0x08
	.zero		1


	//   ....[7]....
        /*00e0*/ 	.word	0x000002a0
        /*00e4*/ 	.word	0x000000ff
        /*00e8*/ 	.word	0x00000038
        /*00ec*/ 	.short	0x0100
        /*00ee*/ 	.byte	0x08
	.zero		1


	//   ....[8]....
        /*00f0*/ 	.word	0x00000520
        /*00f4*/ 	.word	0x000000ff
        /*00f8*/ 	.word	0x00000050
        /*00fc*/ 	.short	0x0100
        /*00fe*/ 	.byte	0x06
	.zero		1


	//   ....[9]....
        /*0100*/ 	.word	0x00000580
        /*0104*/ 	.word	0x000000ff
        /*0108*/ 	.word	0x00000058
        /*010c*/ 	.short	0x0100
        /*010e*/ 	.byte	0x06
	.zero		1


	//   ....[10]....
        /*0110*/ 	.word	0x00001370
        /*0114*/ 	.word	0x000000ff
        /*0118*/ 	.word	0x00000000
        /*011c*/ 	.short	0x010a
        /*011e*/ 	.byte	0x06
	.zero		1


	//   ....[11]....
        /*0120*/ 	.word	0x000013b0
        /*0124*/ 	.word	0x000000ff
        /*0128*/ 	.word	0x00000000
        /*012c*/ 	.short	0x010a
        /*012e*/ 	.byte	0x06
	.zero		1


	//   ....[12]....
        /*0130*/ 	.word	0x00002500
        /*0134*/ 	.word	0x000000ff
        /*0138*/ 	.word	0x00000000
        /*013c*/ 	.short	0x010a
        /*013e*/ 	.byte	0x0e
	.zero		1


	//   ....[13]....
        /*0140*/ 	.word	0x00002540
        /*0144*/ 	.word	0x000000ff
        /*0148*/ 	.word	0x00000000
        /*014c*/ 	.short	0x010a
        /*014e*/ 	.byte	0x0e
	.zero		1


	//   ....[14]....
        /*0150*/ 	.word	0x00003470
        /*0154*/ 	.word	0x000000ff
        /*0158*/ 	.word	0x00000000
        /*015c*/ 	.short	0x0101
        /*015e*/ 	.byte	0x08
	.zero		1


	//   ....[15]....
        /*0160*/ 	.word	0x00003920
        /*0164*/ 	.word	0x000000ff
        /*0168*/ 	.word	0x00000000
        /*016c*/ 	.short	0x0101
        /*016e*/ 	.byte	0x06
	.zero		1


	//   ....[16]....
        /*0170*/ 	.word	0x00007b80
        /*0174*/ 	.word	0x00000013
        /*0178*/ 	.word	0x00000020
        /*017c*/ 	.short	0x010a
        /*017e*/ 	.byte	0x3f
	.zero		1


	//   ....[17]....
        /*0180*/ 	.word	0x00008020
        /*0184*/ 	.word	0x00000006
        /*0188*/ 	.word	0x00000058
        /*018c*/ 	.short	0x0101
        /*018e*/ 	.byte	0x3f
	.zero		1


	//   ....[18]....
        /*0190*/ 	.word	0x000086f0
        /*0194*/ 	.word	0x00000007
        /*0198*/ 	.word	0x00000000
        /*019c*/ 	.short	0x010a
        /*019e*/ 	.byte	0x3f
	.zero		1


	//   ....[19]....
        /*01a0*/ 	.word	0x00008770
        /*01a4*/ 	.word	0x00000009
        /*01a8*/ 	.word	0x00000000
        /*01ac*/ 	.short	0x010a
        /*01ae*/ 	.byte	0x3f
	.zero		1


	//   ....[20]....
        /*01b0*/ 	.word	0x00008800
        /*01b4*/ 	.word	0x00000006
        /*01b8*/ 	.word	0x00000000
        /*01bc*/ 	.short	0x010a
        /*01be*/ 	.byte	0x3f
	.zero		1


	//   ....[21]....
        /*01c0*/ 	.word	0x00008890
        /*01c4*/ 	.word	0x00000003
        /*01c8*/ 	.word	0x00000000
        /*01cc*/ 	.short	0x010a
        /*01ce*/ 	.byte	0x3f
	.zero		1


	//   ....[22]....
        /*01d0*/ 	.word	0x00008900
        /*01d4*/ 	.word	0x00000007
        /*01d8*/ 	.word	0x00000000
        /*01dc*/ 	.short	0x010a
        /*01de*/ 	.byte	0x3f
	.zero		1


	//   ....[23]....
        /*01e0*/ 	.word	0x00008960
        /*01e4*/ 	.word	0x00000008
        /*01e8*/ 	.word	0x00000000
        /*01ec*/ 	.short	0x010a
        /*01ee*/ 	.byte	0x3f
	.zero		1


	//   ....[24]....
        /*01f0*/ 	.word	0x00008a30
        /*01f4*/ 	.word	0x00000013
        /*01f8*/ 	.word	0x00000020
        /*01fc*/ 	.short	0x010a
        /*01fe*/ 	.byte	0x3f
	.zero		1


	//   ....[25]....
        /*0200*/ 	.word	0x00008b10
        /*0204*/ 	.word	0x00000007
        /*0208*/ 	.word	0x00000000
        /*020c*/ 	.short	0x010a
        /*020e*/ 	.byte	0x3f
	.zero		1


	//   ....[26]....
        /*0210*/ 	.word	0x00008b60
        /*0214*/ 	.word	0x00000009
        /*0218*/ 	.word	0x00000000
        /*021c*/ 	.short	0x010a
        /*021e*/ 	.byte	0x3f
	.zero		1


	//   ....[27]....
        /*0220*/ 	.word	0x00008bb0
        /*0224*/ 	.word	0x00000006
        /*0228*/ 	.word	0x00000000
        /*022c*/ 	.short	0x010a
        /*022e*/ 	.byte	0x3f
	.zero		1


	//----- nvinfo : EIATTR_NUM_MBARRIERS
	.align		4
.L_28:
        /*0230*/ 	.byte	0x03, 0x38
        /*0232*/ 	.short	0x000a


	//----- nvinfo : EIATTR_EXIT_INSTR_OFFSETS
	.align		4
        /*0234*/ 	.byte	0x04, 0x1c
        /*0236*/ 	.short	(.L_30 - .L_29)


	//   ....[0]....
.L_29:
        /*0238*/ 	.word	0x000005d0


	//   ....[1]....
        /*023c*/ 	.word	0x00000e90


	//   ....[2]....
        /*0240*/ 	.word	0x00007200


	//   ....[3]....
        /*0244*/ 	.word	0x00007820


	//   ....[4]....
        /*0248*/ 	.word	0x000088e0


	//----- nvinfo : EIATTR_MAX_THREADS
	.align		4
.L_30:
        /*024c*/ 	.byte	0x04, 0x05
        /*024e*/ 	.short	(.L_32 - .L_31)
.L_31:
        /*0250*/ 	.word	0x00000180
        /*0254*/ 	.word	0x00000001
        /*0258*/ 	.word	0x00000001


	//----- nvinfo : EIATTR_CRS_STACK_SIZE
	.align		4
.L_32:
        /*025c*/ 	.byte	0x04, 0x1e
        /*025e*/ 	.short	(.L_34 - .L_33)
.L_33:
        /*0260*/ 	.word	0x00000000


	//----- nvinfo : EIATTR_CBANK_PARAM_SIZE
	.align		4
.L_34:
        /*0264*/ 	.byte	0x03, 0x19
        /*0266*/ 	.short	0x0470


	//----- nvinfo : EIATTR_PARAM_CBANK
	.align		4
        /*0268*/ 	.byte	0x04, 0x0a
        /*026a*/ 	.short	(.L_36 - .L_35)
	.align		4
.L_35:
        /*026c*/ 	.word	index@(.nv.constant0._ZN7cutlass13device_kernelINS_4gemm6kernel13GemmUniversalIN4cute5tupleIJiiiiEEENS1_10collective13CollectiveMmaINS1_37MainloopSm90TmaGmmaWarpSpecializedFP8ILi4ENS5_IJNS4_1CILi1EEESB_SB_EEENS1_35KernelTmaWarpSpecializedCooperativeEEENS5_IJNSA_ILi128EEENSA_ILi80EEENSA_ILi256EEEEEENS_12float_e4m3_tENS5_IJlSB_lEEESJ_SK_NS4_8TiledMMAINS4_8MMA_AtomIJNS4_4SM904GMMA30MMA_64x16x32_F32E4M3E4M3_SS_TNILNSO_7ScaleInE1ELSQ_1EEEEEENS4_6LayoutINS5_IJNSA_ILi2EEESB_SB_EEENS5_IJSB_NSA_ILi0EEESW_EEEEENS5_IJNS4_10UnderscoreESZ_SZ_EEEEENS4_13SM90_TMA_LOADENS4_14ComposedLayoutINS4_7SwizzleILi3ELi4ELi3EEENS4_18smem_ptr_flag_bitsILi8EEENST_INS5_IJNSA_ILi8EEESF_EEENS5_IJSF_SB_EEEEEEEvNS4_8identityES12_S1C_vS1D_EENS_8epilogue10collective6detail29Sm90TmaWarpSpecializedAdapterINS1G_15DefaultEpilogueISJ_SK_SK_NS1F_6thread17LinearCombinationISJ_Li1EffLNS1K_9ScaleType4KindE0ELNS_15FloatRoundStyleE2ESJ_EENS1_15EpilogueDefaultEEEEEvvEEEEvNT_6ParamsE)
        /*0270*/ 	.short	0x0210
        /*0272*/ 	.short	0x0470


	//----- nvinfo : EIATTR_SW_WAR
	.align		4
.L_36:
        /*0274*/ 	.byte	0x04, 0x36
        /*0276*/ 	.short	(.L_38 - .L_37)
.L_37:
        /*0278*/ 	.word	0x00000008
.L_38:


//--------------------- .nv.callgraph             --------------------------
	.section	.nv.callgraph,"",@"SHT_CUDA_CALLGRAPH"
	.align	4
	.sectionentsize	8
	.align		4
        /*0000*/ 	.word	0x00000000
	.align		4
        /*0004*/ 	.word	0xffffffff
	.align		4
        /*0008*/ 	.word	0x00000000
	.align		4
        /*000c*/ 	.word	0xfffffffe
	.align		4
        /*0010*/ 	.word	0x00000000
	.align		4
        /*0014*/ 	.word	0xfffffffd
	.align		4
        /*0018*/ 	.word	0x00000000
	.align		4
        /*001c*/ 	.word	0xfffffffc


//--------------------- .nv.constant4             --------------------------
	.section	.nv.constant4,"a",@progbits
	.align	8
	.align		8
.nv.constant4:
        /*0000*/ 	.dword	_ZN40_INTERNAL_50dcf09e_4_k_cu_3735a2d6_152654cuda3std3__45__cpo5beginE
	.align		8
        /*0008*/ 	.dword	_ZN40_INTERNAL_50dcf09e_4_k_cu_3735a2d6_152654cuda3std3__45__cpo3endE
	.align		8
        /*0010*/ 	.dword	_ZN40_INTERNAL_50dcf09e_4_k_cu_3735a2d6_152654cuda3std3__45__cpo6cbeginE
	.align		8
        /*0018*/ 	.dword	_ZN40_INTERNAL_50dcf09e_4_k_cu_3735a2d6_152654cuda3std3__45__cpo4cendE
	.align		8
        /*0020*/ 	.dword	_ZN40_INTERNAL_50dcf09e_4_k_cu_3735a2d6_152654cuda3std3__442_GLOBAL__N__50dcf09e_4_k_cu_3735a2d6_152656ignoreE
	.align		8
        /*0028*/ 	.dword	_ZN40_INTERNAL_50dcf09e_4_k_cu_3735a2d6_152654cuda3std3__419piecewise_constructE
	.align		8
        /*0030*/ 	.dword	_ZN40_INTERNAL_50dcf09e_4_k_cu_3735a2d6_152654cuda3std3__48in_placeE
	.align		8
        /*0038*/ 	.dword	_ZN40_INTERNAL_50dcf09e_4_k_cu_3735a2d6_152654cuda3std6ranges3__45__cpo4swapE
	.align		8
        /*0040*/ 	.dword	_ZN40_INTERNAL_50dcf09e_4_k_cu_3735a2d6_152654cuda3std6ranges3__45__cpo9iter_moveE
	.align		8
        /*0048*/ 	.dword	_ZN40_INTERNAL_50dcf09e_4_k_cu_3735a2d6_152654cute7productE
	.align		8
        /*0050*/ 	.dword	_ZN40_INTERNAL_50dcf09e_4_k_cu_3735a2d6_152654cute1_E


//--------------------- .text._ZN7cutlass13device_kernelINS_4gemm6kernel13GemmUniversalIN4cute5tupleIJiiiiEEENS1_10collective13CollectiveMmaINS1_37MainloopSm90TmaGmmaWarpSpecializedFP8ILi4ENS5_IJNS4_1CILi1EEESB_SB_EEENS1_35KernelTmaWarpSpecializedCooperativeEEENS5_IJNSA_ILi128EEENSA_ILi80EEENSA_ILi256EEEEEENS_12float_e4m3_tENS5_IJlSB_lEEESJ_SK_NS4_8TiledMMAINS4_8MMA_AtomIJNS4_4SM904GMMA30MMA_64x16x32_F32E4M3E4M3_SS_TNILNSO_7ScaleInE1ELSQ_1EEEEEENS4_6LayoutINS5_IJNSA_ILi2EEESB_SB_EEENS5_IJSB_NSA_ILi0EEESW_EEEEENS5_IJNS4_10UnderscoreESZ_SZ_EEEEENS4_13SM90_TMA_LOADENS4_14ComposedLayoutINS4_7SwizzleILi3ELi4ELi3EEENS4_18smem_ptr_flag_bitsILi8EEENST_INS5_IJNSA_ILi8EEESF_EEENS5_IJSF_SB_EEEEEEEvNS4_8identityES12_S1C_vS1D_EENS_8epilogue10collective6detail29Sm90TmaWarpSpecializedAdapterINS1G_15DefaultEpilogueISJ_SK_SK_NS1F_6thread17LinearCombinationISJ_Li1EffLNS1K_9ScaleType4KindE0ELNS_15FloatRoundStyleE2ESJ_EENS1_15EpilogueDefaultEEEEEvvEEEEvNT_6ParamsE --------------------------
	.section	.text._ZN7cutlass13device_kernelINS_4gemm6kernel13GemmUniversalIN4cute5tupleIJiiiiEEENS1_10collective13CollectiveMmaINS1_37MainloopSm90TmaGmmaWarpSpecializedFP8ILi4ENS5_IJNS4_1CILi1EEESB_SB_EEENS1_35KernelTmaWarpSpecializedCooperativeEEENS5_IJNSA_ILi128EEENSA_ILi80EEENSA_ILi256EEEEEENS_12float_e4m3_tENS5_IJlSB_lEEESJ_SK_NS4_8TiledMMAINS4_8MMA_AtomIJNS4_4SM904GMMA30MMA_64x16x32_F32E4M3E4M3_SS_TNILNSO_7ScaleInE1ELSQ_1EEEEEENS4_6LayoutINS5_IJNSA_ILi2EEESB_SB_EEENS5_IJSB_NSA_ILi0EEESW_EEEEENS5_IJNS4_10UnderscoreESZ_SZ_EEEEENS4_13SM90_TMA_LOADENS4_14ComposedLayoutINS4_7SwizzleILi3ELi4ELi3EEENS4_18smem_ptr_flag_bitsILi8EEENST_INS5_IJNSA_ILi8EEESF_EEENS5_IJSF_SB_EEEEEEEvNS4_8identityES12_S1C_vS1D_EENS_8epilogue10collective6detail29Sm90TmaWarpSpecializedAdapterINS1G_15DefaultEpilogueISJ_SK_SK_NS1F_6thread17LinearCombinationISJ_Li1EffLNS1K_9ScaleType4KindE0ELNS_15FloatRoundStyleE2ESJ_EENS1_15EpilogueDefaultEEEEEvvEEEEvNT_6ParamsE,"ax",@progbits
	.align	128
.text._ZN7cutlass13device_kernelINS_4gemm6kernel13GemmUniversalIN4cute5tupleIJiiiiEEENS1_10collective13CollectiveMmaINS1_37MainloopSm90TmaGmmaWarpSpecializedFP8ILi4ENS5_IJNS4_1CILi1EEESB_SB_EEENS1_35KernelTmaWarpSpecializedCooperativeEEENS5_IJNSA_ILi128EEENSA_ILi80EEENSA_ILi256EEEEEENS_12float_e4m3_tENS5_IJlSB_lEEESJ_SK_NS4_8TiledMMAINS4_8MMA_AtomIJNS4_4SM904GMMA30MMA_64x16x32_F32E4M3E4M3_SS_TNILNSO_7ScaleInE1ELSQ_1EEEEEENS4_6LayoutINS5_IJNSA_ILi2EEESB_SB_EEENS5_IJSB_NSA_ILi0EEESW_EEEEENS5_IJNS4_10UnderscoreESZ_SZ_EEEEENS4_13SM90_TMA_LOADENS4_14ComposedLayoutINS4_7SwizzleILi3ELi4ELi3EEENS4_18smem_ptr_flag_bitsILi8EEENST_INS5_IJNSA_ILi8EEESF_EEENS5_IJSF_SB_EEEEEEEvNS4_8identityES12_S1C_vS1D_EENS_8epilogue10collective6detail29Sm90TmaWarpSpecializedAdapterINS1G_15DefaultEpilogueISJ_SK_SK_NS1F_6thread17LinearCombinationISJ_Li1EffLNS1K_9ScaleType4KindE0ELNS_15FloatRoundStyleE2ESJ_EENS1_15EpilogueDefaultEEEEEvvEEEEvNT_6ParamsE:
        .type           _ZN7cutlass13device_kernelINS_4gemm6kernel13GemmUniversalIN4cute5tupleIJiiiiEEENS1_10collective13CollectiveMmaINS1_37MainloopSm90TmaGmmaWarpSpecializedFP8ILi4ENS5_IJNS4_1CILi1EEESB_SB_EEENS1_35KernelTmaWarpSpecializedCooperativeEEENS5_IJNSA_ILi128EEENSA_ILi80EEENSA_ILi256EEEEEENS_12float_e4m3_tENS5_IJlSB_lEEESJ_SK_NS4_8TiledMMAINS4_8MMA_AtomIJNS4_4SM904GMMA30MMA_64x16x32_F32E4M3E4M3_SS_TNILNSO_7ScaleInE1ELSQ_1EEEEEENS4_6LayoutINS5_IJNSA_ILi2EEESB_SB_EEENS5_IJSB_NSA_ILi0EEESW_EEEEENS5_IJNS4_10UnderscoreESZ_SZ_EEEEENS4_13SM90_TMA_LOADENS4_14ComposedLayoutINS4_7SwizzleILi3ELi4ELi3EEENS4_18smem_ptr_flag_bitsILi8EEENST_INS5_IJNSA_ILi8EEESF_EEENS5_IJSF_SB_EEEEEEEvNS4_8identityES12_S1C_vS1D_EENS_8epilogue10collective6detail29Sm90TmaWarpSpecializedAdapterINS1G_15DefaultEpilogueISJ_SK_SK_NS1F_6thread17LinearCombinationISJ_Li1EffLNS1K_9ScaleType4KindE0ELNS_15FloatRoundStyleE2ESJ_EENS1_15EpilogueDefaultEEEEEvvEEEEvNT_6ParamsE,@function
        .size           _ZN7cutlass13device_kernelINS_4gemm6kernel13GemmUniversalIN4cute5tupleIJiiiiEEENS1_10collective13CollectiveMmaINS1_37MainloopSm90TmaGmmaWarpSpecializedFP8ILi4ENS5_IJNS4_1CILi1EEESB_SB_EEENS1_35KernelTmaWarpSpecializedCooperativeEEENS5_IJNSA_ILi128EEENSA_ILi80EEENSA_ILi256EEEEEENS_12float_e4m3_tENS5_IJlSB_lEEESJ_SK_NS4_8TiledMMAINS4_8MMA_AtomIJNS4_4SM904GMMA30MMA_64x16x32_F32E4M3E4M3_SS_TNILNSO_7ScaleInE1ELSQ_1EEEEEENS4_6LayoutINS5_IJNSA_ILi2EEESB_SB_EEENS5_IJSB_NSA_ILi0EEESW_EEEEENS5_IJNS4_10UnderscoreESZ_SZ_EEEEENS4_13SM90_TMA_LOADENS4_14ComposedLayoutINS4_7SwizzleILi3ELi4ELi3EEENS4_18smem_ptr_flag_bitsILi8EEENST_INS5_IJNSA_ILi8EEESF_EEENS5_IJSF_SB_EEEEEEEvNS4_8identityES12_S1C_vS1D_EENS_8epilogue10collective6detail29Sm90TmaWarpSpecializedAdapterINS1G_15DefaultEpilogueISJ_SK_SK_NS1F_6thread17LinearCombinationISJ_Li1EffLNS1K_9ScaleType4KindE0ELNS_15FloatRoundStyleE2ESJ_EENS1_15EpilogueDefaultEEEEEvvEEEEvNT_6ParamsE,(.L_x_153 - _ZN7cutlass13device_kernelINS_4gemm6kernel13GemmUniversalIN4cute5tupleIJiiiiEEENS1_10collective13CollectiveMmaINS1_37MainloopSm90TmaGmmaWarpSpecializedFP8ILi4ENS5_IJNS4_1CILi1EEESB_SB_EEENS1_35KernelTmaWarpSpecializedCooperativeEEENS5_IJNSA_ILi128EEENSA_ILi80EEENSA_ILi256EEEEEENS_12float_e4m3_tENS5_IJlSB_lEEESJ_SK_NS4_8TiledMMAINS4_8MMA_AtomIJNS4_4SM904GMMA30MMA_64x16x32_F32E4M3E4M3_SS_TNILNSO_7ScaleInE1ELSQ_1EEEEEENS4_6LayoutINS5_IJNSA_ILi2EEESB_SB_EEENS5_IJSB_NSA_ILi0EEESW_EEEEENS5_IJNS4_10UnderscoreESZ_SZ_EEEEENS4_13SM90_TMA_LOADENS4_14ComposedLayoutINS4_7SwizzleILi3ELi4ELi3EEENS4_18smem_ptr_flag_bitsILi8EEENST_INS5_IJNSA_ILi8EEESF_EEENS5_IJSF_SB_EEEEEEEvNS4_8identityES12_S1C_vS1D_EENS_8epilogue10collective6detail29Sm90TmaWarpSpecializedAdapterINS1G_15DefaultEpilogueISJ_SK_SK_NS1F_6thread17LinearCombinationISJ_Li1EffLNS1K_9ScaleType4KindE0ELNS_15FloatRoundStyleE2ESJ_EENS1_15EpilogueDefaultEEEEEvvEEEEvNT_6ParamsE)
        .other          _ZN7cutlass13device_kernelINS_4gemm6kernel13GemmUniversalIN4cute5tupleIJiiiiEEENS1_10collective13CollectiveMmaINS1_37MainloopSm90TmaGmmaWarpSpecializedFP8ILi4ENS5_IJNS4_1CILi1EEESB_SB_EEENS1_35KernelTmaWarpSpecializedCooperativeEEENS5_IJNSA_ILi128EEENSA_ILi80EEENSA_ILi256EEEEEENS_12float_e4m3_tENS5_IJlSB_lEEESJ_SK_NS4_8TiledMMAINS4_8MMA_AtomIJNS4_4SM904GMMA30MMA_64x16x32_F32E4M3E4M3_SS_TNILNSO_7ScaleInE1ELSQ_1EEEEEENS4_6LayoutINS5_IJNSA_ILi2EEESB_SB_EEENS5_IJSB_NSA_ILi0EEESW_EEEEENS5_IJNS4_10UnderscoreESZ_SZ_EEEEENS4_13SM90_TMA_LOADENS4_14ComposedLayoutINS4_7SwizzleILi3ELi4ELi3EEENS4_18smem_ptr_flag_bitsILi8EEENST_INS5_IJNSA_ILi8EEESF_EEENS5_IJSF_SB_EEEEEEEvNS4_8identityES12_S1C_vS1D_EENS_8epilogue10collective6detail29Sm90TmaWarpSpecializedAdapterINS1G_15DefaultEpilogueISJ_SK_SK_NS1F_6thread17LinearCombinationISJ_Li1EffLNS1K_9ScaleType4KindE0ELNS_15FloatRoundStyleE2ESJ_EENS1_15EpilogueDefaultEEEEEvvEEEEvNT_6ParamsE,@"STO_CUDA_ENTRY STV_DEFAULT"
_ZN7cutlass13device_kernelINS_4gemm6kernel13GemmUniversalIN4cute5tupleIJiiiiEEENS1_10collective13CollectiveMmaINS1_37MainloopSm90TmaGmmaWarpSpecializedFP8ILi4ENS5_IJNS4_1CILi1EEESB_SB_EEENS1_35KernelTmaWarpSpecializedCooperativeEEENS5_IJNSA_ILi128EEENSA_ILi80EEENSA_ILi256EEEEEENS_12float_e4m3_tENS5_IJlSB_lEEESJ_SK_NS4_8TiledMMAINS4_8MMA_AtomIJNS4_4SM904GMMA30MMA_64x16x32_F32E4M3E4M3_SS_TNILNSO_7ScaleInE1ELSQ_1EEEEEENS4_6LayoutINS5_IJNSA_ILi2EEESB_SB_EEENS5_IJSB_NSA_ILi0EEESW_EEEEENS5_IJNS4_10UnderscoreESZ_SZ_EEEEENS4_13SM90_TMA_LOADENS4_14ComposedLayoutINS4_7SwizzleILi3ELi4ELi3EEENS4_18smem_ptr_flag_bitsILi8EEENST_INS5_IJNSA_ILi8EEESF_EEENS5_IJSF_SB_EEEEEEEvNS4_8identityES12_S1C_vS1D_EENS_8epilogue10collective6detail29Sm90TmaWarpSpecializedAdapterINS1G_15DefaultEpilogueISJ_SK_SK_NS1F_6thread17LinearCombinationISJ_Li1EffLNS1K_9ScaleType4KindE0ELNS_15FloatRoundStyleE2ESJ_EENS1_15EpilogueDefaultEEEEEvvEEEEvNT_6ParamsE:
[----:B------:R-:W-:Y:S01]  /*0000*/  LDC R1, c[0x0][0x28] ;  /* 0x00000a00ff017b82 */ /* 0x000fe20000000800 */
[----:B------:R-:W0:Y:S01]  /*0010*/  S2R R0, SR_TID.X ;  /* 0x0000000000007919 */ /* 0x000e220000002100 */
[----:B------:R-:W-:Y:S01]  /*0020*/  ELECT P0, URZ, PT ;  /* 0x00000000003f782f */ /* 0x000fe20003800000 */
[----:B------:R-:W-:Y:S01]  /*0030*/  BSSY B0, `(.L_x_0) ;  /* 0x000000f000007945 */ /* 0x000fe20003800000 */
[--C-:B0-----:R-:W-:Y:S02]  /*0040*/  SHF.R.U32.HI R2, RZ, 0x5, R0.reuse ;  /* 0x00000005ff027819 */ /* 0x101fe40000011600 */
[----:B------:R-:W-:-:S03]  /*0050*/  SHF.R.U32.HI R3, RZ, 0x7, R0 ;  /* 0x00000007ff037819 */ /* 0x000fc60000011600 */
[----:B------:R-:W0:Y:S04]  /*0060*/  SHFL.IDX PT, R5, R2, RZ, 0x1f ;  /* 0x00001fff02057589 */ /* 0x000e2800000e0000 */
[----:B------:R1:W2:Y:S01]  /*0070*/  SHFL.IDX PT, R7, R3, RZ, 0x1f ;  /* 0x00001fff03077589 */ /* 0x0002a200000e0000 */
[----:B0-----:R-:W-:-:S13]  /*0080*/  ISETP.NE.OR P0, PT, R5, RZ, !P0 ;  /* 0x000000ff0500720c */ /* 0x001fda0004705670 */
[----:B-12---:R-:W-:Y:S05]  /*0090*/  @P0 BRA `(.L_x_1) ;  /* 0x0000000000200947 */ /* 0x006fea0003800000 */
[----:B------:R-:W-:Y:S02]  /*00a0*/  ULDC.64 UR4, c[0x0][0x198] ;  /* 0x0000660000047ab9 */ /* 0x000fe40000000a00 */
[----:B------:R-:W-:Y:S02]  /*00b0*/  UIADD3 UR6, UP0, UR4, 0xf0, URZ ;  /* 0x000000f004067890 */ /* 0x000fe4000ff1e03f */
[----:B------:R-:W-:Y:S02]  /*00c0*/  UIADD3 UR4, UP1, UR4, 0x1f0, URZ ;  /* 0x000001f004047890 */ /* 0x000fe4000ff3e03f */
[----:B------:R-:W-:Y:S02]  /*00d0*/  UIADD3.X UR7, URZ, UR5, URZ, UP0, !UPT ;  /* 0x000000053f077290 */ /* 0x000fe400087fe43f */
[----:B------:R-:W-:-:S07]  /*00e0*/  UIADD3.X UR5, URZ, UR5, URZ, UP1, !UPT ;  /* 0x000000053f057290 */ /* 0x000fce0008ffe43f */
[----:B------:R0:W-:Y:S02]  /*00f0*/  UTMACCTL.PF [UR6] ;  /* 0x00000000060079b9 */ /* 0x0001e40008040000 */
[----:B------:R0:W-:Y:S02]  /*0100*/  UTMACCTL.PF [UR4] ;  /* 0x00000000040079b9 */ /* 0x0001e40008040000 */
[----:B0-----:R-:W-:Y:S01]  /*0110*/  NOP ;  /* 0x0000000000007918 */ /* 0x001fe20000000000 */
.L_x_1:
[----:B------:R-:W-:Y:S05]  /*0120*/  BSYNC B0 ;  /* 0x0000000000007941 */ /* 0x000fea0003800000 */
.L_x_0:
[----:B------:R-:W0:Y:S02]  /*0130*/  SHFL.IDX PT, R3, R2, RZ, 0x1f ;  /* 0x00001fff02037589 */ /* 0x000e2400000e0000 */
[----:B0-----:R-:W-:-:S13]  /*0140*/  ISETP.NE.AND P0, PT, R3, RZ, PT ;  /* 0x000000ff0300720c */ /* 0x001fda0003f05270 */
[----:B------:R-:W-:Y:S05]  /*0150*/  @P0 BRA `(.L_x_2) ;  /* 0x0000000000580947 */ /* 0x000fea0003800000 */
[----:B------:R-:W0:Y:S01]  /*0160*/  S2UR UR8, SR_CgaCtaId ;  /* 0x00000000000879c3 */ /* 0x000e220000008800 */
[----:B------:R-:W-:Y:S01]  /*0170*/  UMOV UR4, 0x400 ;  /* 0x0000040000047882 */ /* 0x000fe20000000000 */
[----:B------:R-:W-:Y:S01]  /*0180*/  UMOV UR5, 0x1 ;  /* 0x0000000100057882 */ /* 0x000fe20000000000 */
[----:B------:R-:W-:Y:S01]  /*0190*/  UMOV UR6, 0x100 ;  /* 0x0000010000067882 */ /* 0x000fe20000000000 */
[----:B------:R-:W-:Y:S01]  /*01a0*/  ELECT P0, URZ, PT ;  /* 0x00000000003f782f */ /* 0x000fe20003800000 */
[----:B------:R-:W-:-:S04]  /*01b0*/  UIADD3 UR6, -UR6, 0x100000, URZ ;  /* 0x0010000006067890 */ /* 0x000fc8000fffe13f */
[----:B------:R-:W-:Y:S02]  /*01c0*/  USHF.L.U32 UR7, UR6, 0xb, URZ ;  /* 0x0000000b06077899 */ /* 0x000fe4000800063f */
[----:B------:R-:W-:Y:S02]  /*01d0*/  USHF.L.U32 UR6, UR6, 0x1, URZ ;  /* 0x0000000106067899 */ /* 0x000fe4000800063f */
[----:B0-----:R-:W-:Y:S02]  /*01e0*/  ULEA UR8, UR8, UR4, 0x18 ;  /* 0x0000000408087291 */ /* 0x001fe4000f8ec03f */
[----:B------:R-:W-:-:S04]  /*01f0*/  UIADD3 UR4, -UR5, 0x100000, URZ ;  /* 0x0010000005047890 */ /* 0x000fc8000fffe13f */
[----:B------:R-:W-:Y:S02]  /*0200*/  USHF.L.U32 UR5, UR4, 0xb, URZ ;  /* 0x0000000b04057899 */ /* 0x000fe4000800063f */
[----:B------:R-:W-:Y:S01]  /*0210*/  USHF.L.U32 UR4, UR4, 0x1, URZ ;  /* 0x0000000104047899 */ /* 0x000fe2000800063f */
[----:B------:R-:W0:Y:S11]  /*0220*/  FENCE.VIEW.ASYNC.S ;  /* 0x00000000000073c6 */ /* 0x000e360000000000 */
[----:B0-----:R0:W1:Y:S01]  /*0230*/  SYNCS.EXCH.64 URZ, [UR8], UR4 ;  /* 0x00000004083f75b2 */ /* 0x0010620008000100 */
[----:B------:R0:W2:Y:S01]  /*0240*/  SYNCS.EXCH.64 URZ, [UR8+0x20], UR6 ;  /* 0x00002006083f75b2 */ /* 0x0000a20008000100 */
[----:B------:R0:W3:Y:S01]  /*0250*/  SYNCS.EXCH.64 URZ, [UR8+0x8], UR4 ;  /* 0x00000804083f75b2 */ /* 0x0000e20008000100 */
[----:B------:R0:W4:Y:S01]  /*0260*/  SYNCS.EXCH.64 URZ, [UR8+0x28], UR6 ;  /* 0x00002806083f75b2 */ /* 0x0001220008000100 */
[----:B------:R0:W0:Y:S01]  /*0270*/  SYNCS.EXCH.64 URZ, [UR8+0x10], UR4 ;  /* 0x00001004083f75b2 */ /* 0x0000220008000100 */
[----:B------:R0:W0:Y:S01]  /*0280*/  SYNCS.EXCH.64 URZ, [UR8+0x30], UR6 ;  /* 0x00003006083f75b2 */ /* 0x0000220008000100 */
[----:B------:R0:W0:Y:S01]  /*0290*/  SYNCS.EXCH.64 URZ, [UR8+0x18], UR4 ;  /* 0x00001804083f75b2 */ /* 0x0000220008000100 */
[----:B------:R0:W0:Y:S01]  /*02a0*/  SYNCS.EXCH.64 URZ, [UR8+0x38], UR6 ;  /* 0x00003806083f75b2 */ /* 0x0000220008000100 */
[----:B------:R-:W-:Y:S01]  /*02b0*/  NOP ;  /* 0x0000000000007918 */ /* 0x000fe20000000000 */
.L_x_2:
[----:B------:R-:W5:Y:S01]  /*02c0*/  SHFL.IDX PT, R2, R2, RZ, 0x1f ;  /* 0x00001fff02027589 */ /* 0x000f6200000e0000 */
[----:B------:R-:W1:Y:S01]  /*02d0*/  LDC R3, c[0x0][0x65c] ;  /* 0x00019700ff037b82 */ /* 0x000e620000000800 */
[----:B------:R-:W-:Y:S02]  /*02e0*/  ELECT P0, URZ, PT ;  /* 0x00000000003f782f */ /* 0x000fe40003800000 */
[----:B------:R-:W-:Y:S01]  /*02f0*/  SHF.R.S32.HI R4, RZ, 0x1f, R5 ;  /* 0x0000001fff047819 */ /* 0x000fe20000011405 */
[----:B------:R-:W2:Y:S01]  /*0300*/  S2R R8, SR_CTAID.Y ;  /* 0x0000000000087919 */ /* 0x000ea20000002600 */
[----:B0-----:R-:W-:Y:S01]  /*0310*/  UMOV UR4, 0x20 ;  /* 0x0000002000047882 */ /* 0x001fe20000000000 */
[----:B------:R-:W-:Y:S01]  /*0320*/  ISETP.NE.AND P2, PT, R7, RZ, PT ;  /* 0x000000ff0700720c */ /* 0x000fe20003f45270 */
[----:B------:R-:W-:Y:S01]  /*0330*/  NOP ;  /* 0x0000000000007918 */ /* 0x000fe20000000000 */
[----:B------:R-:W0:Y:S01]  /*0340*/  S2R R6, SR_CTAID.X ;  /* 0x0000000000067919 */ /* 0x000e220000002500 */
[----:B------:R-:W-:Y:S01]  /*0350*/  LEA.HI R4, R4, R5, RZ, 0x2 ;  /* 0x0000000504047211 */ /* 0x000fe200078f10ff */
[----:B------:R-:W-:-:S03]  /*0360*/  NOP ;  /* 0x0000000000007918 */ /* 0x000fc60000000000 */
[----:B------:R-:W-:-:S05]  /*0370*/  LOP3.LUT R4, R4, 0xfffffffc, RZ, 0xc0, !PT ;  /* 0xfffffffc04047812 */ /* 0x000fca00078ec0ff */
[----:B------:R-:W-:Y:S01]  /*0380*/  IMAD.IADD R5, R5, 0x1, -R4 ;  /* 0x0000000105057824 */ /* 0x000fe200078e0a04 */
[----:B-----5:R-:W-:Y:S02]  /*0390*/  ISETP.NE.OR P0, PT, R2, RZ, !P0 ;  /* 0x000000ff0200720c */ /* 0x020fe40004705670 */
[----:B-1----:R-:W-:-:S11]  /*03a0*/  ISETP.NE.AND P3, PT, R3, 0x1, PT ;  /* 0x000000010300780c */ /* 0x002fd60003f65270 */
[----:B------:R-:W-:Y:S01]  /*03b0*/  VOTEU.ALL UP0, P0 ;  /* 0x00000000003f7886 */ /* 0x000fe20000000000 */
[----:B------:R-:W-:Y:S01]  /*03c0*/  VOTEU.ALL UP1, P0 ;  /* 0x00000000003f7886 */ /* 0x000fe20000020000 */
[----:B------:R-:W0:Y:S01]  /*03d0*/  @P3 LDC R9, c[0x0][0x10] ;  /* 0x00000400ff093b82 */ /* 0x000e220000000800 */
[----:B--2---:R-:W-:Y:S02]  /*03e0*/  @P3 IMAD.MOV.U32 R2, RZ, RZ, R8 ;  /* 0x000000ffff023224 */ /* 0x004fe400078e0008 */
[----:B------:R-:W-:Y:S01]  /*03f0*/  @!UP0 UMOV UR6, 0x400 ;  /* 0x0000040000068882 */ /* 0x000fe20000000000 */
[----:B------:R-:W-:-:S04]  /*0400*/  @!UP0 UIADD3 UR4, -UR4, 0x100000, URZ ;  /* 0x0010000004048890 */ /* 0x000fc8000fffe13f */
[----:B------:R-:W-:Y:S02]  /*0410*/  @!UP0 USHF.L.U32 UR5, UR4, 0xb, URZ ;  /* 0x0000000b04058899 */ /* 0x000fe4000800063f */
[----:B------:R-:W-:Y:S01]  /*0420*/  @!UP0 USHF.L.U32 UR4, UR4, 0x1, URZ ;  /* 0x0000000104048899 */ /* 0x000fe2000800063f */
[----:B------:R-:W-:Y:S02]  /*0430*/  @P3 IMAD.MOV.U32 R3, RZ, RZ, RZ ;  /* 0x000000ffff033224 */ /* 0x000fe400078e00ff */
[----:B------:R-:W-:Y:S01]  /*0440*/  @P3 IMAD.MOV.U32 R13, RZ, RZ, RZ ;  /* 0x000000ffff0d3224 */ /* 0x000fe200078e00ff */
[----:B------:R-:W1:Y:S08]  /*0450*/  @!UP0 S2UR UR7, SR_CgaCtaId ;  /* 0x00000000000789c3 */ /* 0x000e700000008800 */
[----:B------:R-:W2:Y:S01]  /*0460*/  @!P3 LDC R11, c[0x0][0xc] ;  /* 0x00000300ff0bbb82 */ /* 0x000ea20000000800 */
[----:B0-----:R-:W-:-:S04]  /*0470*/  @P3 IMAD.WIDE.U32 R2, R6, R9, R2 ;  /* 0x0000000906023225 */ /* 0x001fc800078e0002 */
[----:B------:R-:W-:Y:S02]  /*0480*/  VIADD R9, R7, 0xffffffff ;  /* 0xffffffff07097836 */ /* 0x000fe40000000000 */
[----:B------:R-:W-:Y:S01]  /*0490*/  @P3 IMAD.IADD R3, R3, 0x1, R13 ;  /* 0x0000000103033824 */ /* 0x000fe200078e020d */
[----:B-1----:R-:W-:Y:S02]  /*04a0*/  @!UP0 ULEA UR6, UR7, UR6, 0x18 ;  /* 0x0000000607068291 */ /* 0x002fe4000f8ec03f */
[----:B------:R-:W-:Y:S01]  /*04b0*/  ISETP.GE.U32.AND P1, PT, R9, 0x2, PT ;  /* 0x000000020900780c */ /* 0x000fe20003f26070 */
[----:B------:R-:W-:Y:S01]  /*04c0*/  VOTEU.ALL UP0, P0 ;  /* 0x00000000003f7886 */ /* 0x000fe20000000000 */
[----:B------:R-:W-:-:S04]  /*04d0*/  ISETP.NE.AND P0, PT, R5, 0x3, PT ;  /* 0x000000030500780c */ /* 0x000fc80003f05270 */
[----:B------:R-:W-:-:S04]  /*04e0*/  ISETP.EQ.OR P0, PT, R5, RZ, !P0 ;  /* 0x000000ff0500720c */ /* 0x000fc80004702670 */
[----:B------:R-:W-:Y:S01]  /*04f0*/  ISETP.EQ.AND P0, PT, R7, RZ, P0 ;  /* 0x000000ff0700720c */ /* 0x000fe20000702270 */
[----:B------:R-:W-:Y:S01]  /*0500*/  IMAD.MOV.U32 R7, RZ, RZ, RZ ;  /* 0x000000ffff077224 */ /* 0x000fe200078e00ff */
[----:B------:R-:W0:Y:S02]  /*0510*/  FENCE.VIEW.ASYNC.S ;  /* 0x00000000000073c6 */ /* 0x000e240000000000 */
[----:B0-----:R0:W3:Y:S01]  /*0520*/  @!UP0 SYNCS.EXCH.64 URZ, [UR6+0x50], UR4 ;  /* 0x00005004063f85b2 */ /* 0x0010e20008000100 */
[----:B------:R-:W-:Y:S01]  /*0530*/  SEL R4, RZ, 0x1, !P0 ;  /* 0x00000001ff047807 */ /* 0x000fe20004000000 */
[----:B--2---:R-:W-:-:S03]  /*0540*/  @!P3 IMAD.WIDE.U32 R10, R11, R8, R6 ;  /* 0x000000080b0ab225 */ /* 0x004fc600078e0006 */
[----:B------:R-:W-:Y:S01]  /*0550*/  SEL R4, R4, 0x2, P1 ;  /* 0x0000000204047807 */ /* 0x000fe20000800000 */
[----:B------:R-:W-:Y:S02]  /*0560*/  @!P3 IMAD.MOV.U32 R2, RZ, RZ, R10 ;  /* 0x000000ffff02b224 */ /* 0x000fe400078e000a */
[----:B------:R-:W-:Y:S01]  /*0570*/  @!P3 IMAD.MOV.U32 R3, RZ, RZ, R11 ;  /* 0x000000ffff03b224 */ /* 0x000fe200078e000b */
[----:B------:R0:W3:Y:S01]  /*0580*/  @!UP1 SYNCS.EXCH.64 URZ, [UR6+0x58], UR4 ;  /* 0x00005804063f95b2 */ /* 0x0000e20008000100 */
[----:B------:R-:W-:Y:S01]  /*0590*/  NOP ;  /* 0x0000000000007918 */ /* 0x000fe20000000000 */
[----:B---34-:R-:W-:Y:S06]  /*05a0*/  BAR.SYNC.DEFER_BLOCKING 0x0 ;  /* 0x0000000000007b1d */ /* 0x018fec0000010000 */
[----:B------:R-:W-:Y:S05]  /*05b0*/  @!P2 BRA `(.L_x_3) ;  /* 0x0000006c0014a947 */ /* 0x000fea0003800000 */
[----:B------:R-:W-:-:S13]  /*05c0*/  ISETP.GT.U32.AND P0, PT, R9, 0x1, PT ;  /* 0x000000010900780c */ /* 0x000fda0003f04070 */
[----:B0-----:R-:W-:Y:S05]  /*05d0*/  @P0 EXIT ;  /* 0x000000000000094d */ /* 0x001fea0003800000 */
[----:B------:R-:W-:Y:S01]  /*05e0*/  ULDC.64 UR4, c[0x0][0x650] ;  /* 0x0001940000047ab9 */ /* 0x000fe20000000a00 */
[----:B------:R-:W-:Y:S01]  /*05f0*/  PRMT R9, RZ, 0x7610, R9 ;  /* 0x00007610ff097816 */ /* 0x000fe20000000009 */
[----:B------:R-:W-:Y:S01]  /*0600*/  IMAD.MOV.U32 R15, RZ, RZ, -0x1 ;  /* 0xffffffffff0f7424 */ /* 0x000fe200078e00ff */
[----:B------:R-:W-:Y:S01]  /*0610*/  ISETP.GE.U32.AND P0, PT, R2, UR4, PT ;  /* 0x0000000402007c0c */ /* 0x000fe2000bf06070 */
[----:B------:R-:W-:Y:S02]  /*0620*/  IMAD.MOV.U32 R85, RZ, RZ, -0x1 ;  /* 0xffffffffff557424 */ /* 0x000fe400078e00ff */
[----:B------:R-:W-:Y:S01]  /*0630*/  IMAD.MOV.U32 R14, RZ, RZ, -0x1 ;  /* 0xffffffffff0e7424 */ /* 0x000fe200078e00ff */
[----:B------:R-:W-:-:S13]  /*0640*/  ISETP.GE.U32.AND.EX P0, PT, R3, UR5, PT, P0 ;  /* 0x0000000503007c0c */ /* 0x000fda000bf06100 */
[----:B------:R-:W-:Y:S05]  /*0650*/  @P0 BRA `(.L_x_4) ;  /* 0x00000004005c0947 */ /* 0x000fea0003800000 */
[----:B------:R-:W0:Y:S01]  /*0660*/  LDC.64 R16, c[0x0][0x628] ;  /* 0x00018a00ff107b82 */ /* 0x000e220000000a00 */
[----:B------:R-:W-:Y:S02]  /*0670*/  IMAD.MOV.U32 R10, RZ, RZ, R2 ;  /* 0x000000ffff0a7224 */ /* 0x000fe400078e0002 */
[----:B------:R-:W-:-:S05]  /*0680*/  IMAD.MOV.U32 R11, RZ, RZ, R3 ;  /* 0x000000ffff0b7224 */ /* 0x000fca00078e0003 */
[----:B------:R-:W1:Y:S08]  /*0690*/  LDC R18, c[0x0][0x630] ;  /* 0x00018c00ff127b82 */ /* 0x000e700000000800 */
[----:B------:R-:W2:Y:S01]  /*06a0*/  LDC.64 R20, c[0x0][0x620] ;  /* 0x00018800ff147b82 */ /* 0x000ea20000000a00 */
[----:B0-----:R-:W-:-:S04]  /*06b0*/  ISETP.NE.U32.AND P0, PT, R16, RZ, PT ;  /* 0x000000ff1000720c */ /* 0x001fc80003f05070 */
[----:B------:R-:W-:-:S13]  /*06c0*/  ISETP.NE.AND.EX P0, PT, R17, RZ, PT, P0 ;  /* 0x000000ff1100720c */ /* 0x000fda0003f05300 */
[----:B-12---:R-:W-:Y:S05]  /*06d0*/  @!P0 BRA `(.L_x_5) ;  /* 0x0000000000288947 */ /* 0x006fea0003800000 */
[----:B------:R-:W0:Y:S02]  /*06e0*/  LDC R5, c[0x0][0x634] ;  /* 0x00018d00ff057b82 */ /* 0x000e240000000800 */
[----:B0-----:R-:W-:-:S05]  /*06f0*/  IADD3 R5, P0, R2, R5, RZ ;  /* 0x0000000502057210 */ /* 0x001fca0007f1e0ff */
[----:B------:R-:W-:-:S04]  /*0700*/  IMAD.X R9, RZ, RZ, R3, P0 ;  /* 0x000000ffff097224 */ /* 0x000fc800000e0603 */
[----:B------:R-:W-:-:S04]  /*0710*/  IMAD.WIDE.U32 R10, R9, R16, RZ ;  /* 0x00000010090a7225 */ /* 0x000fc800078e00ff */
[----:B------:R-:W-:-:S04]  /*0720*/  IMAD.WIDE.U32 R12, P0, R5, R17, R10 ;  /* 0x00000011050c7225 */ /* 0x000fc8000780000a */
[----:B------:R-:W-:-:S04]  /*0730*/  IMAD.WIDE.U32 R10, R5, R16, RZ ;  /* 0x00000010050a7225 */ /* 0x000fc800078e00ff */
[----:B------:R-:W-:Y:S01]  /*0740*/  IMAD.X R15, RZ, RZ, RZ, P0 ;  /* 0x000000ffff0f7224 */ /* 0x000fe200000e06ff */
[----:B------:R-:W-:Y:S01]  /*0750*/  IADD3 RZ, P0, R11, R12, RZ ;  /* 0x0000000c0bff7210 */ /* 0x000fe20007f1e0ff */
[----:B------:R-:W-:-:S04]  /*0760*/  IMAD.MOV.U32 R14, RZ, RZ, R13 ;  /* 0x000000ffff0e7224 */ /* 0x000fc800078e000d */
[----:B------:R-:W-:-:S08]  /*0770*/  IMAD.WIDE.U32.X R10, R9, R17, R14, P0 ;  /* 0x00000011090a7225 */ /* 0x000fd000000e040e */
.L_x_5:
[-CC-:B------:R-:W-:Y:S01]  /*0780*/  SHF.R.U64 R26, R10, R18.reuse, R11.reuse ;  /* 0x000000120a1a7219 */ /* 0x180fe2000000120b */
[----:B------:R-:W0:Y:S01]  /*0790*/  LDC.64 R22, c[0x0][0x640] ;  /* 0x00019000ff167b82 */ /* 0x000e220000000a00 */
[----:B------:R-:W-:Y:S01]  /*07a0*/  SHF.R.U32.HI R7, RZ, R18, R11 ;  /* 0x00000012ff077219 */ /* 0x000fe2000001160b */
[----:B------:R-:W-:Y:S01]  /*07b0*/  ULDC UR4, c[0x0][0x150] ;  /* 0x0000540000047ab9 */ /* 0x000fe20000000800 */
[----:B------:R-:W-:Y:S02]  /*07c0*/  IADD3 R9, P0, RZ, -R26, RZ ;  /* 0x8000001aff097210 */ /* 0x000fe40007f1e0ff */
[----:B------:R-:W-:-:S03]  /*07d0*/  I2FP.F32.U32 R5, R6 ;  /* 0x0000000600057245 */ /* 0x000fc60000201000 */
[----:B------:R-:W1:Y:S01]  /*07e0*/  LDC R14, c[0x0][0x618] ;  /* 0x00018600ff0e7b82 */ /* 0x000e620000000800 */
[----:B------:R-:W-:Y:S02]  /*07f0*/  IMAD.X R13, RZ, RZ, ~R7, P0 ;  /* 0x000000ffff0d7224 */ /* 0x000fe400000e0e07 */
[----:B------:R-:W-:Y:S01]  /*0800*/  FMUL R5, R5, UR4 ;  /* 0x0000000405057c20 */ /* 0x000fe20008400000 */
[----:B------:R-:W-:Y:S01]  /*0810*/  IMAD.WIDE.U32 R10, R9, R20, R2 ;  /* 0x00000014090a7225 */ /* 0x000fe200078e0002 */
[----:B------:R-:W-:-:S03]  /*0820*/  ULDC UR4, c[0x0][0x154] ;  /* 0x0000550000047ab9 */ /* 0x000fc60000000800 */
[----:B------:R-:W-:Y:S01]  /*0830*/  IMAD R12, R13, R20, RZ ;  /* 0x000000140d0c7224 */ /* 0x000fe200078e02ff */
[----:B------:R-:W2:Y:S01]  /*0840*/  LDC R7, c[0x0][0x144] ;  /* 0x00005100ff077b82 */ /* 0x000ea20000000800 */
[----:B------:R-:W3:Y:S01]  /*0850*/  F2I.U32.TRUNC.NTZ R5, R5 ;  /* 0x0000000500057305 */ /* 0x000ee2000020f000 */
[----:B------:R-:W-:Y:S02]  /*0860*/  IMAD.MOV.U32 R13, RZ, RZ, -0x1 ;  /* 0xffffffffff0d7424 */ /* 0x000fe400078e00ff */
[----:B------:R-:W-:-:S04]  /*0870*/  IMAD R9, R9, R21, R12 ;  /* 0x0000001509097224 */ /* 0x000fc800078e020c */
[----:B------:R-:W4:Y:S01]  /*0880*/  LDC R18, c[0x0][0x608] ;  /* 0x00018200ff127b82 */ /* 0x000f220000000800 */
[----:B------:R-:W-:Y:S01]  /*0890*/  IMAD.IADD R11, R11, 0x1, R9 ;  /* 0x000000010b0b7824 */ /* 0x000fe200078e0209 */
[----:B0-----:R-:W-:Y:S02]  /*08a0*/  ISETP.NE.U32.AND P0, PT, R22, RZ, PT ;  /* 0x000000ff1600720c */ /* 0x001fe40003f05070 */
[----:B------:R-:W-:Y:S02]  /*08b0*/  I2FP.F32.U32 R9, R8 ;  /* 0x0000000800097245 */ /* 0x000fe40000201000 */
[----:B------:R-:W-:Y:S02]  /*08c0*/  ISETP.NE.AND.EX P0, PT, R23, RZ, PT, P0 ;  /* 0x000000ff1700720c */ /* 0x000fe40003f05300 */
[----:B------:R-:W0:Y:S01]  /*08d0*/  LDC R12, c[0x0][0x658] ;  /* 0x00019600ff0c7b82 */ /* 0x000e220000000800 */
[-C--:B-1----:R-:W-:Y:S01]  /*08e0*/  SHF.R.U64 R16, R10, R14.reuse, R11 ;  /* 0x0000000e0a107219 */ /* 0x082fe2000000120b */
[----:B---3--:R-:W-:Y:S01]  /*08f0*/  IMAD.MOV R10, RZ, RZ, -R5 ;  /* 0x000000ffff0a7224 */ /* 0x008fe200078e0a05 */
[----:B------:R-:W-:-:S05]  /*0900*/  SHF.R.U32.HI R11, RZ, R14, R11 ;  /* 0x0000000eff0b7219 */ /* 0x000fca000001160b */
[----:B------:R-:W1:Y:S01]  /*0910*/  LDC R17, c[0x0][0x148] ;  /* 0x00005200ff117b82 */ /* 0x000e620000000800 */
[----:B--2---:R-:W-:Y:S02]  /*0920*/  IMAD R5, R7, R10, R6 ;  /* 0x0000000a07057224 */ /* 0x004fe400078e0206 */
[----:B------:R-:W-:-:S04]  /*0930*/  FMUL R7, R9, UR4 ;  /* 0x0000000409077c20 */ /* 0x000fc80008400000 */
[----:B------:R2:W3:Y:S01]  /*0940*/  F2I.U32.TRUNC.NTZ R15, R7 ;  /* 0x00000007000f7305 */ /* 0x0004e2000020f000 */
[----:B------:R-:W1:Y:S01]  /*0950*/  LDC R21, c[0x0][0x600] ;  /* 0x00018000ff157b82 */ /* 0x000e620000000800 */
[-CC-:B----4-:R-:W-:Y:S02]  /*0960*/  SHF.R.U64 R27, R16, R18.reuse, R11.reuse ;  /* 0x00000012101b7219 */ /* 0x190fe4000000120b */
[----:B------:R-:W-:Y:S01]  /*0970*/  SHF.R.U32.HI R9, RZ, R18, R11 ;  /* 0x00000012ff097219 */ /* 0x000fe2000001160b */
[----:B------:R-:W-:-:S04]  /*0980*/  IMAD.MOV.U32 R11, RZ, RZ, 0x1 ;  /* 0x00000001ff0b7424 */ /* 0x000fc800078e00ff */
[----:B------:R-:W4:Y:S01]  /*0990*/  LDC R20, c[0x0][0x648] ;  /* 0x00019200ff147b82 */ /* 0x000f220000000800 */
[-C--:B0-----:R-:W-:Y:S02]  /*09a0*/  SHF.L.U32 R6, R13, R12.reuse, RZ ;  /* 0x0000000c0d067219 */ /* 0x081fe400000006ff */
[-CC-:B------:R-:W-:Y:S02]  /*09b0*/  SHF.R.U64 R18, R27, R12.reuse, R9.reuse ;  /* 0x0000000c1b127219 */ /* 0x180fe40000001209 */
[----:B------:R-:W-:Y:S02]  /*09c0*/  SHF.R.U32.HI R19, RZ, R12, R9 ;  /* 0x0000000cff137219 */ /* 0x000fe40000011609 */
[----:B------:R-:W-:Y:S01]  /*09d0*/  LOP3.LUT R14, RZ, R6, RZ, 0x33, !PT ;  /* 0x00000006ff0e7212 */ /* 0x000fe200078e33ff */
[----:B------:R-:W0:Y:S01]  /*09e0*/  LDC R25, c[0x0][0x638] ;  /* 0x00018e00ff197b82 */ /* 0x000e220000000800 */
[----:B------:R-:W-:Y:S01]  /*09f0*/  SHF.L.U32 R9, R11, R12, RZ ;  /* 0x0000000c0b097219 */ /* 0x000fe200000006ff */
[----:B------:R-:W-:-:S02]  /*0a00*/  IMAD.MOV.U32 R6, RZ, RZ, R18 ;  /* 0x000000ffff067224 */ /* 0x000fc400078e0012 */
[----:B--2---:R-:W-:-:S04]  /*0a10*/  IMAD.MOV.U32 R7, RZ, RZ, R19 ;  /* 0x000000ffff077224 */ /* 0x004fc800078e0013 */
[----:B------:R-:W2:Y:S01]  /*0a20*/  LDC R24, c[0x0][0x610] ;  /* 0x00018400ff187b82 */ /* 0x000ea20000000800 */
[----:B---3--:R-:W-:Y:S05]  /*0a30*/  @!P0 BRA `(.L_x_6) ;  /* 0x0000000000288947 */ /* 0x008fea0003800000 */
[----:B------:R-:W3:Y:S02]  /*0a40*/  LDC R13, c[0x0][0x64c] ;  /* 0x00019300ff0d7b82 */ /* 0x000ee40000000800 */
[----:B---3--:R-:W-:-:S05]  /*0a50*/  IADD3 R13, P0, R18, R13, RZ ;  /* 0x0000000d120d7210 */ /* 0x008fca0007f1e0ff */
        /* <DEDUP_REMOVED lines=8> */
.L_x_6:
[----:B----4-:R-:W-:Y:S01]  /*0ae0*/  SHF.R.U64 R6, R6, R20, R7 ;  /* 0x0000001406067219 */ /* 0x010fe20000001207 */
[----:B-1----:R-:W-:Y:S01]  /*0af0*/  VIADD R7, R21, 0xffffffff ;  /* 0xffffffff15077836 */ /* 0x002fe20000000000 */
[----:B------:R-:W-:Y:S01]  /*0b00*/  LOP3.LUT R14, R27, R14, RZ, 0xc0, !PT ;  /* 0x0000000e1b0e7212 */ /* 0x000fe200078ec0ff */
[----:B------:R-:W-:Y:S02]  /*0b10*/  IMAD.MOV R15, RZ, RZ, -R15 ;  /* 0x000000ffff0f7224 */ /* 0x000fe400078e0a0f */
[----:B------:R-:W-:Y:S01]  /*0b20*/  IMAD.MOV R10, RZ, RZ, -R6 ;  /* 0x000000ffff0a7224 */ /* 0x000fe200078e0a06 */
[----:B------:R-:W-:Y:S01]  /*0b30*/  LOP3.LUT R7, R16, R7, RZ, 0xc0, !PT ;  /* 0x0000000710077212 */ /* 0x000fe200078ec0ff */
[----:B------:R-:W-:Y:S02]  /*0b40*/  IMAD R14, R9, R6, R14 ;  /* 0x00000006090e7224 */ /* 0x000fe400078e020e */
[----:B------:R-:W-:Y:S02]  /*0b50*/  @P3 IMAD R5, R17, R15, R8 ;  /* 0x0000000f11053224 */ /* 0x000fe400078e0208 */
[----:B0-----:R-:W-:-:S02]  /*0b60*/  IMAD R6, R10, R25, R18 ;  /* 0x000000190a067224 */ /* 0x001fc400078e0212 */
[----:B--2---:R-:W-:Y:S02]  /*0b70*/  IMAD R5, R14, R24, R5 ;  /* 0x000000180e057224 */ /* 0x004fe400078e0205 */
[----:B------:R-:W-:Y:S02]  /*0b80*/  IMAD R6, R6, R21, R7 ;  /* 0x0000001506067224 */ /* 0x000fe400078e0207 */
[----:B------:R-:W-:Y:S02]  /*0b90*/  IMAD.MOV.U32 R9, RZ, RZ, 0x1 ;  /* 0x00000001ff097424 */ /* 0x000fe400078e00ff */
[----:B------:R-:W-:Y:S01]  /*0ba0*/  IMAD.MOV.U32 R14, RZ, RZ, R26 ;  /* 0x000000ffff0e7224 */ /* 0x000fe200078e001a */
[----:B------:R-:W-:Y:S02]  /*0bb0*/  SEL R85, R6, R5, !P3 ;  /* 0x0000000506557207 */ /* 0x000fe40005800000 */
[----:B------:R-:W-:-:S07]  /*0bc0*/  SEL R15, R5, R6, !P3 ;  /* 0x00000006050f7207 */ /* 0x000fce0005800000 */
.L_x_4:
[----:B------:R-:W-:-:S08]  /*0bd0*/  NOP ;  /* 0x0000000000007918 */ /* 0x000fd00000000000 */
[----:B------:R-:W0:Y:S02]  /*0be0*/  USETMAXREG.TRY_ALLOC.CTAPOOL UP0, 0xe8 ;  /* 0x000000e8000079c8 */ /* 0x000e240008000600 */
[----:B0-----:R-:W-:-:S13]  /*0bf0*/  PLOP3.LUT P0, PT, PT, PT, UP0, 0x80, 0x0 ;  /* 0x000000000000781c */ /* 0x001fda0003f0f008 */
[----:B------:R-:W-:Y:S05]  /*0c00*/  @!P0 BRA `(.L_x_4) ;  /* 0xfffffffc00f08947 */ /* 0x000fea000383ffff */
[----:B------:R-:W-:Y:S01]  /*0c10*/  ULDC.64 UR4, c[0x0][0x598] ;  /* 0x0001660000047ab9 */ /* 0x000fe20000000a00 */
[----:B------:R-:W-:Y:S01]  /*0c20*/  ULDC.64 UR24, c[0x0][0x208] ;  /* 0x0000820000187ab9 */ /* 0x000fe20000000a00 */
[----:B------:R-:W-:-:S04]  /*0c30*/  ISETP.NE.U32.AND P0, PT, RZ, UR4, PT ;  /* 0x00000004ff007c0c */ /* 0x000fc8000bf05070 */
[----:B------:R-:W-:-:S13]  /*0c40*/  ISETP.NE.AND.EX P0, PT, RZ, UR5, PT, P0 ;  /* 0x00000005ff007c0c */ /* 0x000fda000bf05300 */
[----:B------:R-:W-:Y:S05]  /*0c50*/  @!P0 BRA `(.L_x_7) ;  /* 0x00000000001c8947 */ /* 0x000fea0003800000 */
[----:B------:R-:W0:Y:S02]  /*0c60*/  LDC.64 R6, c[0x0][0x598] ;  /* 0x00016600ff067b82 */ /* 0x000e240000000a00 */
[----:B0-----:R-:W2:Y:S02]  /*0c70*/  LDG.E.64 R6, desc[UR24][R6.64] ;  /* 0x0000001806067981 */ /* 0x001ea4000c1e1b00 */
[----:B--2---:R-:W-:-:S04]  /*0c80*/  ISETP.NE.U32.AND P0, PT, R6, RZ, PT ;  /* 0x000000ff0600720c */ /* 0x004fc80003f05070 */
[----:B------:R-:W-:-:S13]  /*0c90*/  ISETP.NE.AND.EX P0, PT, R7, RZ, PT, P0 ;  /* 0x000000ff0700720c */ /* 0x000fda0003f05300 */
[----:B------:R-:W-:Y:S05]  /*0ca0*/  @!P0 BRA `(.L_x_7) ;  /* 0x0000000000088947 */ /* 0x000fea0003800000 */
[----:B------:R0:W5:Y:S01]  /*0cb0*/  LD.E R5, desc[UR24][R6.64] ;  /* 0x0000001806057980 */ /* 0x000162000c101900 */
[----:B------:R-:W-:Y:S05]  /*0cc0*/  BRA `(.L_x_8) ;  /* 0x0000000000207947 */ /* 0x000fea0003800000 */
.L_x_7:
[----:B------:R-:W-:Y:S02]  /*0cd0*/  ULDC.64 UR4, c[0x0][0x588] ;  /* 0x0001620000047ab9 */ /* 0x000fe40000000a00 */
[----:B------:R-:W-:-:S04]  /*0ce0*/  ISETP.NE.U32.AND P0, PT, RZ, UR4, PT ;  /* 0x00000004ff007c0c */ /* 0x000fc8000bf05070 */
[----:B------:R-:W-:-:S13]  /*0cf0*/  ISETP.NE.AND.EX P0, PT, RZ, UR5, PT, P0 ;  /* 0x00000005ff007c0c */ /* 0x000fda000bf05300 */
[----:B------:R-:W-:Y:S05]  /*0d00*/  @!P0 BRA `(.L_x_9) ;  /* 0x00000000000c8947 */ /* 0x000fea0003800000 */
[----:B------:R-:W0:Y:S02]  /*0d10*/  LDC.64 R6, c[0x0][0x588] ;  /* 0x00016200ff067b82 */ /* 0x000e240000000a00 */
[----:B0-----:R1:W5:Y:S01]  /*0d20*/  LDG.E R5, desc[UR24][R6.64] ;  /* 0x0000001806057981 */ /* 0x001362000c1e1900 */
[----:B------:R-:W-:Y:S05]  /*0d30*/  BRA `(.L_x_8) ;  /* 0x0000000000047947 */ /* 0x000fea0003800000 */
.L_x_9:
[----:B------:R-:W2:Y:S02]  /*0d40*/  LDC R5, c[0x0][0x580] ;  /* 0x00016000ff057b82 */ /* 0x000ea40000000800 */
.L_x_8:
[----:B------:R-:W-:Y:S02]  /*0d50*/  ULDC.64 UR4, c[0x0][0x5a0] ;  /* 0x0001680000047ab9 */ /* 0x000fe40000000a00 */
[----:B------:R-:W-:-:S04]  /*0d60*/  ISETP.NE.U32.AND P0, PT, RZ, UR4, PT ;  /* 0x00000004ff007c0c */ /* 0x000fc8000bf05070 */
[----:B------:R-:W-:-:S13]  /*0d70*/  ISETP.NE.AND.EX P0, PT, RZ, UR5, PT, P0 ;  /* 0x00000005ff007c0c */ /* 0x000fda000bf05300 */
[----:B------:R-:W-:Y:S05]  /*0d80*/  @!P0 BRA `(.L_x_10) ;  /* 0x00000000001c8947 */ /* 0x000fea0003800000 */
[----:B01----:R-:W0:Y:S02]  /*0d90*/  LDC.64 R6, c[0x0][0x5a0] ;  /* 0x00016800ff067b82 */ /* 0x003e240000000a00 */
[----:B0-----:R-:W3:Y:S02]  /*0da0*/  LDG.E.64 R6, desc[UR24][R6.64] ;  /* 0x0000001806067981 */ /* 0x001ee4000c1e1b00 */
[----:B---3--:R-:W-:-:S04]  /*0db0*/  ISETP.NE.U32.AND P0, PT, R6, RZ, PT ;  /* 0x000000ff0600720c */ /* 0x008fc80003f05070 */
[----:B------:R-:W-:-:S13]  /*0dc0*/  ISETP.NE.AND.EX P0, PT, R7, RZ, PT, P0 ;  /* 0x000000ff0700720c */ /* 0x000fda0003f05300 */
[----:B------:R-:W-:Y:S05]  /*0dd0*/  @!P0 BRA `(.L_x_10) ;  /* 0x0000000000088947 */ /* 0x000fea0003800000 */
[----:B------:R0:W5:Y:S01]  /*0de0*/  LD.E R10, desc[UR24][R6.64] ;  /* 0x00000018060a7980 */ /* 0x000162000c101900 */
[----:B------:R-:W-:Y:S05]  /*0df0*/  BRA `(.L_x_11) ;  /* 0x0000000000207947 */ /* 0x000fea0003800000 */
.L_x_10:
[----:B------:R-:W-:Y:S02]  /*0e00*/  ULDC.64 UR4, c[0x0][0x590] ;  /* 0x0001640000047ab9 */ /* 0x000fe40000000a00 */
[----:B------:R-:W-:-:S04]  /*0e10*/  ISETP.NE.U32.AND P0, PT, RZ, UR4, PT ;  /* 0x00000004ff007c0c */ /* 0x000fc8000bf05070 */
[----:B------:R-:W-:-:S13]  /*0e20*/  ISETP.NE.AND.EX P0, PT, RZ, UR5, PT, P0 ;  /* 0x00000005ff007c0c */ /* 0x000fda000bf05300 */
[----:B------:R-:W-:Y:S05]  /*0e30*/  @!P0 BRA `(.L_x_12) ;  /* 0x00000000000c8947 */ /* 0x000fea0003800000 */
[----:B------:R-:W3:Y:S02]  /*0e40*/  LDC.64 R10, c[0x0][0x590] ;  /* 0x00016400ff0a7b82 */ /* 0x000ee40000000a00 */
[----:B---3--:R3:W5:Y:S01]  /*0e50*/  LDG.E R10, desc[UR24][R10.64] ;  /* 0x000000180a0a7981 */ /* 0x008762000c1e1900 */
[----:B------:R-:W-:Y:S05]  /*0e60*/  BRA `(.L_x_11) ;  /* 0x0000000000047947 */ /* 0x000fea0003800000 */
.L_x_12:
[----:B------:R-:W4:Y:S02]  /*0e70*/  LDC R10, c[0x0][0x584] ;  /* 0x00016100ff0a7b82 */ /* 0x000f240000000800 */
.L_x_11:
[----:B------:R-:W-:-:S13]  /*0e80*/  LOP3.LUT P0, RZ, R9, 0xff, RZ, 0xc0, !PT ;  /* 0x000000ff09ff7812 */ /* 0x000fda000780c0ff */
[----:B------:R-:W-:Y:S05]  /*0e90*/  @!P0 EXIT ;  /* 0x000000000000894d */ /* 0x000fea0003800000 */
[----:B------:R-:W-:Y:S01]  /*0ea0*/  ULDC UR4, c[0x0][0x28c] ;  /* 0x0000a30000047ab9 */ /* 0x000fe20000000800 */
[----:B------:R-:W-:Y:S01]  /*0eb0*/  LOP3.LUT R94, R4, 0x1, RZ, 0xfc, !PT ;  /* 0x00000001045e7812 */ /* 0x000fe200078efcff */
[----:B------:R-:W-:-:S04]  /*0ec0*/  UIADD3 UR4, UR4, 0xff, URZ ;  /* 0x000000ff04047890 */ /* 0x000fc8000fffe03f */
[----:B------:R-:W-:-:S04]  /*0ed0*/  USHF.R.S32.HI UR5, URZ, 0x1f, UR4 ;  /* 0x0000001f3f057899 */ /* 0x000fc80008011404 */
[----:B------:R-:W-:-:S03]  /*0ee0*/  ULEA.HI UR5, UR5, UR4, URZ, 0x8 ;  /* 0x0000000405057291 */ /* 0x000fc6000f8f403f */
[----:B------:R-:W-:Y:S01]  /*0ef0*/  UMOV UR4, URZ ;  /* 0x0000003f00047c82 */ /* 0x000fe20008000000 */
[----:B------:R-:W-:-:S03]  /*0f00*/  USHF.R.S32.HI UR9, URZ, 0x8, UR5 ;  /* 0x000000083f097899 */ /* 0x000fc60008011405 */
[----:B------:R-:W-:-:S09]  /*0f10*/  UMOV UR5, URZ ;  /* 0x0000003f00057c82 */ /* 0x000fd20008000000 */
.L_x_117:
[----:B01----:R-:W-:Y:S01]  /*0f20*/  LOP3.LUT R6, R0, 0x80, RZ, 0xc0, !PT ;  /* 0x0000008000067812 */ /* 0x003fe200078ec0ff */
[----:B------:R-:W0:Y:S01]  /*0f30*/  S2UR UR13, SR_CgaCtaId ;  /* 0x00000000000d79c3 */ /* 0x000e220000008800 */
[----:B------:R-:W-:Y:S01]  /*0f40*/  UMOV UR12, 0x400 ;  /* 0x00000400000c7882 */ /* 0x000fe20000000000 */
[----:B------:R-:W-:Y:S01]  /*0f50*/  UMOV UR6, URZ ;  /* 0x0000003f00067c82 */ /* 0x000fe20008000000 */
[----:B------:R-:W-:Y:S01]  /*0f60*/  SHF.R.U32.HI R6, RZ, 0x7, R6 ;  /* 0x00000007ff067819 */ /* 0x000fe20000011606 */
[----:B------:R-:W-:Y:S01]  /*0f70*/  UMOV UR7, URZ ;  /* 0x0000003f00077c82 */ /* 0x000fe20008000000 */
[----:B------:R-:W-:Y:S01]  /*0f80*/  CS2R R12, SRZ ;  /* 0x00000000000c7805 */ /* 0x000fe2000001ff00 */
[----:B---3--:R-:W-:Y:S01]  /*0f90*/  IMAD.MOV.U32 R11, RZ, RZ, RZ ;  /* 0x000000ffff0b7224 */ /* 0x008fe200078e00ff */
[----:B------:R-:W-:Y:S01]  /*0fa0*/  CS2R R16, SRZ ;  /* 0x0000000000107805 */ /* 0x000fe2000001ff00 */
[----:B------:R-:W1:Y:S01]  /*0fb0*/  LDC R7, c[0x0][0x28c] ;  /* 0x0000a300ff077b82 */ /* 0x000e620000000800 */
[----:B------:R-:W3:Y:S01]  /*0fc0*/  SHFL.IDX PT, R6, R6, RZ, 0x1f ;  /* 0x00001fff06067589 */ /* 0x000ee200000e0000 */
[----:B------:R-:W-:-:S02]  /*0fd0*/  CS2R R18, SRZ ;  /* 0x0000000000127805 */ /* 0x000fc4000001ff00 */
[----:B------:R-:W-:Y:S02]  /*0fe0*/  CS2R R20, SRZ ;  /* 0x0000000000147805 */ /* 0x000fe4000001ff00 */
[----:B------:R-:W-:Y:S02]  /*0ff0*/  CS2R R22, SRZ ;  /* 0x0000000000167805 */ /* 0x000fe4000001ff00 */
[----:B------:R-:W-:Y:S02]  /*1000*/  CS2R R64, SRZ ;  /* 0x0000000000407805 */ /* 0x000fe4000001ff00 */
[----:B------:R-:W-:Y:S02]  /*1010*/  CS2R R66, SRZ ;  /* 0x0000000000427805 */ /* 0x000fe4000001ff00 */
[----:B------:R-:W-:Y:S02]  /*1020*/  CS2R R68, SRZ ;  /* 0x0000000000447805 */ /* 0x000fe4000001ff00 */
[----:B------:R-:W-:-:S02]  /*1030*/  CS2R R70, SRZ ;  /* 0x0000000000467805 */ /* 0x000fc4000001ff00 */
[----:B------:R-:W-:Y:S02]  /*1040*/  CS2R R72, SRZ ;  /* 0x0000000000487805 */ /* 0x000fe4000001ff00 */
[----:B------:R-:W-:Y:S02]  /*1050*/  CS2R R74, SRZ ;  /* 0x00000000004a7805 */ /* 0x000fe4000001ff00 */
[----:B------:R-:W-:Y:S02]  /*1060*/  CS2R R76, SRZ ;  /* 0x00000000004c7805 */ /* 0x000fe4000001ff00 */
[----:B------:R-:W-:Y:S02]  /*1070*/  CS2R R78, SRZ ;  /* 0x00000000004e7805 */ /* 0x000fe4000001ff00 */
[----:B------:R-:W-:Y:S02]  /*1080*/  CS2R R80, SRZ ;  /* 0x0000000000507805 */ /* 0x000fe4000001ff00 */
[----:B------:R-:W-:Y:S01]  /*1090*/  CS2R R82, SRZ ;  /* 0x0000000000527805 */ /* 0x000fe2000001ff00 */
[----:B------:R-:W-:Y:S01]  /*10a0*/  IMAD.MOV.U32 R84, RZ, RZ, RZ ;  /* 0x000000ffff547224 */ /* 0x000fe200078e00ff */
[----:B------:R-:W-:-:S02]  /*10b0*/  CS2R R86, SRZ ;  /* 0x0000000000567805 */ /* 0x000fc4000001ff00 */
[----:B------:R-:W-:Y:S02]  /*10c0*/  CS2R R88, SRZ ;  /* 0x0000000000587805 */ /* 0x000fe4000001ff00 */
[----:B------:R-:W-:Y:S02]  /*10d0*/  CS2R R90, SRZ ;  /* 0x00000000005a7805 */ /* 0x000fe4000001ff00 */
[----:B------:R-:W-:Y:S01]  /*10e0*/  CS2R R92, SRZ ;  /* 0x00000000005c7805 */ /* 0x000fe2000001ff00 */
[----:B------:R-:W-:Y:S01]  /*10f0*/  IMAD.U32 R9, RZ, RZ, UR4 ;  /* 0x00000004ff097e24 */ /* 0x000fe2000f8e00ff */
[----:B------:R-:W-:Y:S02]  /*1100*/  CS2R R56, SRZ ;  /* 0x0000000000387805 */ /* 0x000fe4000001ff00 */
[----:B------:R-:W-:Y:S02]  /*1110*/  CS2R R58, SRZ ;  /* 0x00000000003a7805 */ /* 0x000fe4000001ff00 */
[----:B------:R-:W-:-:S02]  /*1120*/  CS2R R60, SRZ ;  /* 0x00000000003c7805 */ /* 0x000fc4000001ff00 */
[----:B-1----:R-:W-:Y:S02]  /*1130*/  ISETP.GE.AND P0, PT, R7, 0x1, PT ;  /* 0x000000010700780c */ /* 0x002fe40003f06270 */
[----:B------:R-:W-:Y:S02]  /*1140*/  CS2R R62, SRZ ;  /* 0x00000000003e7805 */ /* 0x000fe4000001ff00 */
[----:B---3--:R-:W-:Y:S02]  /*1150*/  R2UR UR8, R6 ;  /* 0x00000000060872ca */ /* 0x008fe400000e0000 */
        /* <DEDUP_REMOVED lines=11> */
[----:B------:R-:W-:Y:S01]  /*1210*/  CS2R R38, SRZ ;  /* 0x0000000000267805 */ /* 0x000fe2000001ff00 */
[----:B------:R-:W-:Y:S01]  /*1220*/  ULEA.HI UR10, UR8, UR8, URZ, 0x1 ;  /* 0x00000008080a7291 */ /* 0x000fe2000f8f083f */
[----:B----4-:R-:W-:Y:S02]  /*1230*/  CS2R R24, SRZ ;  /* 0x0000000000187805 */ /* 0x010fe4000001ff00 */
[----:B------:R-:W-:Y:S02]  /*1240*/  CS2R R26, SRZ ;  /* 0x00000000001a7805 */ /* 0x000fe4000001ff00 */
[----:B------:R-:W-:Y:S01]  /*1250*/  CS2R R28, SRZ ;  /* 0x00000000001c7805 */ /* 0x000fe2000001ff00 */
[----:B------:R-:W-:Y:S01]  /*1260*/  ULOP3.LUT UR11, UR10, 0x7fffe, URZ, 0xc0, !UPT ;  /* 0x0007fffe0a0b7892 */ /* 0x000fe2000f8ec03f */
[----:B------:R-:W-:Y:S01]  /*1270*/  CS2R R30, SRZ ;  /* 0x00000000001e7805 */ /* 0x000fe2000001ff00 */
[----:B0-----:R-:W-:-:S02]  /*1280*/  ULEA UR10, UR13, UR12, 0x18 ;  /* 0x0000000c0d0a7291 */ /* 0x001fc4000f8ec03f */
[----:B------:R-:W-:Y:S01]  /*1290*/  UIADD3 UR11, UR8, -UR11, URZ ;  /* 0x8000000b080b7290 */ /* 0x000fe2000fffe03f */
[----:B------:R-:W-:Y:S02]  /*12a0*/  UMOV UR13, UR5 ;  /* 0x00000005000d7c82 */ /* 0x000fe40008000000 */
[----:B------:R-:W-:Y:S01]  /*12b0*/  UMOV UR8, URZ ;  /* 0x0000003f00087c82 */ /* 0x000fe20008000000 */
[----:B------:R-:W-:-:S04]  /*12c0*/  ULEA UR11, UR11, UR10, 0xd ;  /* 0x0000000a0b0b7291 */ /* 0x000fc8000f8e683f */
[----:B------:R-:W-:-:S04]  /*12d0*/  UIADD3 UR11, UR11, 0x100, URZ ;  /* 0x000001000b0b7890 */ /* 0x000fc8000fffe03f */
[----:B------:R-:W-:-:S04]  /*12e0*/  USHF.R.U32.HI UR11, URZ, 0x4, UR11 ;  /* 0x000000043f0b7899 */ /* 0x000fc8000801160b */
[----:B------:R-:W-:Y:S01]  /*12f0*/  ULOP3.LUT UR11, UR11, 0x3fff, URZ, 0xc0, !UPT ;  /* 0x00003fff0b0b7892 */ /* 0x000fe2000f8ec03f */
[----:B------:R-:W-:Y:S11]  /*1300*/  @!P0 BRA `(.L_x_13) ;  /* 0x0000001000388947 */ /* 0x000ff60003800000 */
[----:B------:R-:W-:-:S13]  /*1310*/  ISETP.NE.AND P1, PT, R94, 0x3, PT ;  /* 0x000000035e00780c */ /* 0x000fda0003f25270 */
[----:B------:R-:W-:Y:S05]  /*1320*/  @!P1 BRA `(.L_x_14) ;  /* 0x0000000000049947 */ /* 0x000fea0003800000 */
[----:B------:R-:W-:Y:S01]  /*1330*/  BPT.TRAP 0x1 ;  /* 0x000000040000795c */ /* 0x000fe20000300000 */
.L_x_14:
[----:B------:R-:W-:Y:S01]  /*1340*/  ULEA UR6, UR5, UR10, 0x3 ;  /* 0x0000000a05067291 */ /* 0x000fe2000f8e183f */
[----:B------:R-:W-:-:S05]  /*1350*/  IMAD.U32 R6, RZ, RZ, UR4 ;  /* 0x00000004ff067e24 */ /* 0x000fca000f8e00ff */
[----:B------:R-:W-:-:S04]  /*1360*/  SHF.L.U32 R6, R6, 0x1f, RZ ;  /* 0x0000001f06067819 */ /* 0x000fc800000006ff */
[----:B------:R0:W1:Y:S01]  /*1370*/  SYNCS.PHASECHK.TRANS64.TRYWAIT P0, [UR6], R6 ;  /* 0x00000006ff0075a7 */ /* 0x0000620008000146 */
[----:B------:R-:W-:Y:S05]  /*1380*/  @!P1 BRA `(.L_x_15) ;  /* 0x0000000000049947 */ /* 0x000fea0003800000 */
[----:B------:R-:W-:Y:S01]  /*1390*/  BPT.TRAP 0x1 ;  /* 0x000000040000795c */ /* 0x000fe20000300000 */
.L_x_15:
[----:B-1----:R-:W-:Y:S05]  /*13a0*/  @P0 BRA `(.L_x_16) ;  /* 0x0000000000080947 */ /* 0x002fea0003800000 */
[----:B------:R-:W1:Y:S02]  /*13b0*/  SYNCS.PHASECHK.TRANS64.TRYWAIT P0, [UR6], R6 ;  /* 0x00000006ff0075a7 */ /* 0x000e640008000146 */
[----:B-1----:R-:W-:Y:S05]  /*13c0*/  @!P0 BRA `(.L_x_17) ;  /* 0x0000007400488947 */ /* 0x002fea0003800000 */
.L_x_16:
[----:B------:R-:W-:Y:S01]  /*13d0*/  UIADD3 UR6, UR10, 0x20100, URZ ;  /* 0x000201000a067890 */ /* 0x000fe2000fffe03f */
[----:B------:R-:W-:Y:S01]  /*13e0*/  WARPGROUP.ARRIVE ;  /* 0x00000000000079c5 */ /* 0x000fe20000000000 */
[----:B------:R-:W-:Y:S01]  /*13f0*/  ULOP3.LUT UR12, UR11, 0x10000, URZ, 0xfc, !UPT ;  /* 0x000100000b0c7892 */ /* 0x000fe2000f8efc3f */
[----:B------:R-:W-:Y:S01]  /*1400*/  CS2R R12, SRZ ;  /* 0x00000000000c7805 */ /* 0x000fe2000001ff00 */
[----:B------:R-:W-:Y:S01]  /*1410*/  USHF.R.U32.HI UR6, URZ, 0x4, UR6 ;  /* 0x000000043f067899 */ /* 0x000fe20008011606 */
[----:B------:R-:W-:Y:S01]  /*1420*/  IMAD.MOV.U32 R11, RZ, RZ, RZ ;  /* 0x000000ffff0b7224 */ /* 0x000fe200078e00ff */
[----:B------:R-:W-:Y:S01]  /*1430*/  ULEA UR12, UR5, UR12, 0xb ;  /* 0x0000000c050c7291 */ /* 0x000fe2000f8e583f */
[----:B------:R-:W-:Y:S01]  /*1440*/  CS2R R16, SRZ ;  /* 0x0000000000107805 */ /* 0x000fe2000001ff00 */
[----:B------:R-:W-:Y:S01]  /*1450*/  ULOP3.LUT UR6, UR6, 0x3fff, URZ, 0xc0, !UPT ;  /* 0x00003fff06067892 */ /* 0x000fe2000f8ec03f */
[----:B------:R-:W-:Y:S01]  /*1460*/  CS2R R18, SRZ ;  /* 0x0000000000127805 */ /* 0x000fe2000001ff00 */
[----:B------:R-:W-:Y:S01]  /*1470*/  UMOV UR13, 0x40000040 ;  /* 0x40000040000d7882 */ /* 0x000fe20000000000 */
[----:B------:R-:W-:Y:S01]  /*1480*/  UMOV UR15, 0x40000040 ;  /* 0x40000040000f7882 */ /* 0x000fe20000000000 */
[----:B------:R-:W-:Y:S01]  /*1490*/  ULOP3.LUT UR6, UR6, 0x10000, URZ, 0xfc, !UPT ;  /* 0x0001000006067892 */ /* 0x000fe2000f8efc3f */
[----:B------:R-:W-:Y:S01]  /*14a0*/  CS2R R20, SRZ ;  /* 0x0000000000147805 */ /* 0x000fe2000001ff00 */
[----:B------:R-:W-:Y:S01]  /*14b0*/  UMOV UR16, UR12 ;  /* 0x0000000c00107c82 */ /* 0x000fe20008000000 */
[----:B------:R-:W-:Y:S01]  /*14c0*/  UMOV UR17, UR13 ;  /* 0x0000000d00117c82 */ /* 0x000fe20008000000 */
[----:B------:R-:W-:Y:S01]  /*14d0*/  UIMAD UR8, UR5, 0x500, UR6 ;  /* 0x00000500050878a4 */ /* 0x000fe2000f8e0206 */
[----:B------:R-:W-:Y:S01]  /*14e0*/  CS2R R22, SRZ ;  /* 0x0000000000167805 */ /* 0x000fe2000001ff00 */
[----:B------:R-:W-:Y:S01]  /*14f0*/  UMOV UR19, 0x40000040 ;  /* 0x4000004000137882 */ /* 0x000fe20000000000 */
[----:B------:R-:W-:Y:S01]  /*1500*/  CS2R R64, SRZ ;  /* 0x0000000000407805 */ /* 0x000fe2000001ff00 */
[----:B------:R-:W-:Y:S01]  /*1510*/  UIADD3 UR18, UR8, 0x80, URZ ;  /* 0x0000008008127890 */ /* 0x000fe2000fffe03f */
[----:B------:R-:W-:Y:S01]  /*1520*/  CS2R R66, SRZ ;  /* 0x0000000000427805 */ /* 0x000fe2000001ff00 */
[----:B------:R-:W-:Y:S01]  /*1530*/  UIADD3 UR6, UR8, 0x100, URZ ;  /* 0x0000010008067890 */ /* 0x000fe2000fffe03f */
[----:B------:R-:W-:Y:S01]  /*1540*/  CS2R R68, SRZ ;  /* 0x0000000000447805 */ /* 0x000fe2000001ff00 */
[----:B------:R-:W-:Y:S01]  /*1550*/  UMOV UR14, UR8 ;  /* 0x00000008000e7c82 */ /* 0x000fe20008000000 */
[----:B------:R-:W-:Y:S01]  /*1560*/  UIADD3 UR7, UR8, 0x180, URZ ;  /* 0x0000018008077890 */ /* 0x000fe2000fffe03f */
[----:B------:R-:W-:Y:S01]  /*1570*/  QGMMA.64x16x32.F32.E4M3.E4M3 R56, gdesc[UR12], RZ, !UPT ;  /* 0x002000000c3879f3 */ /* 0x000fe2000c7008ff */
[----:B------:R-:W-:Y:S01]  /*1580*/  UIADD3 UR14, UR8, 0x286, URZ ;  /* 0x00000286080e7890 */ /* 0x000fe2000fffe03f */
[----:B------:R-:W-:Y:S01]  /*1590*/  CS2R R70, SRZ ;  /* 0x0000000000467805 */ /* 0x000fe2000001ff00 */
[----:B------:R-:W-:Y:S01]  /*15a0*/  UMOV UR15, 0x40000040 ;  /* 0x40000040000f7882 */ /* 0x000fe20000000000 */
[----:B------:R-:W-:Y:S01]  /*15b0*/  QGMMA.64x16x32.F32.E4M3.E4M3 R48, gdesc[UR16], RZ, !UPT ;  /* 0x00200000103079f3 */ /* 0x000fe2000c7008ff */
[----:B------:R-:W-:Y:S01]  /*15c0*/  UMOV UR16, UR12 ;  /* 0x0000000c00107c82 */ /* 0x000fe20008000000 */
[----:B------:R-:W-:Y:S01]  /*15d0*/  UMOV UR17, UR13 ;  /* 0x0000000d00117c82 */ /* 0x000fe20008000000 */
[----:B------:R-:W-:Y:S01]  /*15e0*/  UMOV UR18, UR6 ;  /* 0x0000000600127c82 */ /* 0x000fe20008000000 */
[----:B------:R-:W-:Y:S01]  /*15f0*/  UMOV UR19, 0x40000040 ;  /* 0x4000004000137882 */ /* 0x000fe20000000000 */
[----:B------:R-:W-:Y:S01]  /*1600*/  UIADD3 UR6, UR8, 0x200, URZ ;  /* 0x0000020008067890 */ /* 0x000fe2000fffe03f */
        /* <DEDUP_REMOVED lines=13> */
[----:B------:R-:W-:Y:S01]  /*16e0*/  UIADD3 UR16, UR12, 0x2, URZ ;  /* 0x000000020c107890 */ /* 0x000fe2000fffe03f */
[----:B------:R-:W-:Y:S01]  /*16f0*/  CS2R R72, SRZ ;  /* 0x0000000000487805 */ /* 0x000fe2000001ff00 */
[----:B------:R-:W-:Y:S01]  /*1700*/  UIADD3 UR18, UR8, 0x2, URZ ;  /* 0x0000000208127890 */ /* 0x000fe2000fffe03f */
[----:B------:R-:W-:Y:S01]  /*1710*/  CS2R R74, SRZ ;  /* 0x00000000004a7805 */ /* 0x000fe2000001ff00 */
[----:B------:R-:W-:Y:S01]  /*1720*/  UMOV UR17, 0x40000040 ;  /* 0x4000004000117882 */ /* 0x000fe20000000000 */
[----:B------:R-:W-:Y:S01]  /*1730*/  UMOV UR19, 0x40000040 ;  /* 0x4000004000137882 */ /* 0x000fe20000000000 */
[----:B------:R-:W-:Y:S01]  /*1740*/  UMOV UR13, 0x40000040 ;  /* 0x40000040000d7882 */ /* 0x000fe20000000000 */
[----:B------:R-:W-:-:S02]  /*1750*/  CS2R R76, SRZ ;  /* 0x00000000004c7805 */ /* 0x000fc4000001ff00 */
[----:B------:R-:W-:Y:S02]  /*1760*/  CS2R R78, SRZ ;  /* 0x00000000004e7805 */ /* 0x000fe4000001ff00 */
[----:B------:R-:W-:Y:S02]  /*1770*/  CS2R R80, SRZ ;  /* 0x0000000000507805 */ /* 0x000fe4000001ff00 */
[----:B------:R-:W-:Y:S01]  /*1780*/  CS2R R82, SRZ ;  /* 0x0000000000527805 */ /* 0x000fe2000001ff00 */
[----:B------:R-:W-:Y:S01]  /*1790*/  IMAD.MOV.U32 R84, RZ, RZ, RZ ;  /* 0x000000ffff547224 */ /* 0x000fe200078e00ff */
[----:B------:R-:W-:Y:S02]  /*17a0*/  CS2R R86, SRZ ;  /* 0x0000000000567805 */ /* 0x000fe4000001ff00 */
[----:B------:R-:W-:Y:S02]  /*17b0*/  CS2R R88, SRZ ;  /* 0x0000000000587805 */ /* 0x000fe4000001ff00 */
[----:B------:R-:W-:-:S02]  /*17c0*/  CS2R R90, SRZ ;  /* 0x00000000005a7805 */ /* 0x000fc4000001ff00 */
[----:B------:R-:W-:Y:S01]  /*17d0*/  CS2R R92, SRZ ;  /* 0x00000000005c7805 */ /* 0x000fe2000001ff00 */
[----:B------:R-:W-:Y:S01]  /*17e0*/  QGMMA.64x16x32.F32.E4M3.E4M3 R56, gdesc[UR16], R56 ;  /* 0x00200000103879f3 */ /* 0x000fe20008700838 */
[----:B------:R-:W-:Y:S01]  /*17f0*/  UMOV UR18, UR6 ;  /* 0x0000000600127c82 */ /* 0x000fe20008000000 */
[----:B------:R-:W-:Y:S01]  /*1800*/  UMOV UR19, 0x40000040 ;  /* 0x4000004000137882 */ /* 0x000fe20000000000 */
[----:B------:R-:W-:Y:S01]  /*1810*/  UIADD3 UR6, UR8, 0x182, URZ ;  /* 0x0000018208067890 */ /* 0x000fe2000fffe03f */
[----:B------:R-:W-:Y:S01]  /*1820*/  QGMMA.64x16x32.F32.E4M3.E4M3 R48, gdesc[UR16], R48 ;  /* 0x00200000103079f3 */ /* 0x000fe20008700830 */
[----:B------:R-:W-:Y:S01]  /*1830*/  UMOV UR18, UR7 ;  /* 0x0000000700127c82 */ /* 0x000fe20008000000 */
[----:B------:R-:W-:Y:S01]  /*1840*/  UMOV UR19, 0x40000040 ;  /* 0x4000004000137882 */ /* 0x000fe20000000000 */
[----:B------:R-:W-:Y:S01]  /*1850*/  UIADD3 UR7, UR8, 0x202, URZ ;  /* 0x0000020208077890 */ /* 0x000fe2000fffe03f */
[----:B------:R-:W-:Y:S02]  /*1860*/  QGMMA.64x16x32.F32.E4M3.E4M3 R40, gdesc[UR16], R40 ;  /* 0x00200000102879f3 */ /* 0x000fe40008700828 */
[----:B------:R-:W-:Y:S01]  /*1870*/  UMOV UR18, UR6 ;  /* 0x0000000600127c82 */ /* 0x000fe20008000000 */
[----:B------:R-:W-:Y:S01]  /*1880*/  UMOV UR19, 0x40000040 ;  /* 0x4000004000137882 */ /* 0x000fe20000000000 */
[----:B------:R-:W-:Y:S01]  /*1890*/  UIADD3 UR6, UR8, 0x84, URZ ;  /* 0x0000008408067890 */ /* 0x000fe2000fffe03f */
[----:B------:R-:W-:Y:S01]  /*18a0*/  QGMMA.64x16x32.F32.E4M3.E4M3 R32, gdesc[UR16], R32 ;  /* 0x00200000102079f3 */ /* 0x000fe20008700820 */
[----:B------:R-:W-:Y:S01]  /*18b0*/  UMOV UR18, UR7 ;  /* 0x0000000700127c82 */ /* 0x000fe20008000000 */
[----:B------:R-:W-:Y:S01]  /*18c0*/  UMOV UR19, 0x40000040 ;  /* 0x4000004000137882 */ /* 0x000fe20000000000 */
[----:B------:R-:W-:Y:S01]  /*18d0*/  UIADD3 UR7, UR8, 0x104, URZ ;  /* 0x0000010408077890 */ /* 0x000fe2000fffe03f */
[----:B------:R-:W-:Y:S01]  /*18e0*/  QGMMA.64x16x32.F32.E4M3.E4M3 R24, gdesc[UR16], R24 ;  /* 0x00200000101879f3 */ /* 0x000fe20008700818 */
[----:B------:R-:W-:-:S02]  /*18f0*/  UIADD3 UR16, UR12, 0x4, URZ ;  /* 0x000000040c107890 */ /* 0x000fc4000fffe03f */
[----:B------:R-:W-:Y:S01]  /*1900*/  UIADD3 UR18, UR8, 0x4, URZ ;  /* 0x0000000408127890 */ /* 0x000fe2000fffe03f */
[----:B------:R-:W-:Y:S01]  /*1910*/  UMOV UR17, 0x40000040 ;  /* 0x4000004000117882 */ /* 0x000fe20000000000 */
[----:B------:R-:W-:-:S07]  /*1920*/  UMOV UR19, 0x40000040 ;  /* 0x4000004000137882 */ /* 0x000fce0000000000 */
        /* <DEDUP_REMOVED lines=83> */
[----:B------:R-:W-:Y:S01]  /*1e60*/  UMOV UR19, 0x40000040 ;  /* 0x4000004000137882 */ /* 0x000fe20000000000 */
[----:B------:R-:W-:-:S06]  /*1e70*/  UIADD3 UR12, UR12, 0x406, URZ ;  /* 0x000004060c0c7890 */ /* 0x000fcc000fffe03f */
        /* <DEDUP_REMOVED lines=11> */
[----:B------:R-:W-:Y:S01]  /*1f30*/  UMOV UR6, 0x8 ;  /* 0x0000000800067882 */ /* 0x000fe20000000000 */
[----:B------:R-:W-:Y:S01]  /*1f40*/  QGMMA.64x16x32.F32.E4M3.E4M3 R32, gdesc[UR16], R32 ;  /* 0x00200000102079f3 */ /* 0x000fe20008700820 */
[----:B------:R-:W-:Y:S01]  /*1f50*/  UMOV UR18, UR7 ;  /* 0x0000000700127c82 */ /* 0x000fe20008000000 */
[----:B------:R-:W-:Y:S01]  /*1f60*/  UMOV UR19, 0x40000040 ;  /* 0x4000004000137882 */ /* 0x000fe20000000000 */
[----:B------:R-:W-:Y:S01]  /*1f70*/  UIADD3 UR7, UR8, 0x306, URZ ;  /* 0x0000030608077890 */ /* 0x000fe2000fffe03f */
[----:B------:R-:W-:Y:S01]  /*1f80*/  QGMMA.64x16x32.F32.E4M3.E4M3 R24, gdesc[UR16], R24 ;  /* 0x00200000101879f3 */ /* 0x000fe20008700818 */
[----:B------:R-:W-:-:S03]  /*1f90*/  UIADD3 UR16, UR8, 0x386, URZ ;  /* 0x0000038608107890 */ /* 0x000fc6000fffe03f */
[----:B------:R-:W-:Y:S02]  /*1fa0*/  QGMMA.64x16x32.F32.E4M3.E4M3 R56, gdesc[UR12], R56 ;  /* 0x002000000c3879f3 */ /* 0x000fe40008700838 */
[----:B------:R-:W-:Y:S01]  /*1fb0*/  UMOV UR14, UR7 ;  /* 0x00000007000e7c82 */ /* 0x000fe20008000000 */
[----:B------:R-:W-:Y:S01]  /*1fc0*/  UIADD3 UR7, UR8, 0x406, URZ ;  /* 0x0000040608077890 */ /* 0x000fe2000fffe03f */
[----:B------:R-:W-:Y:S01]  /*1fd0*/  UMOV UR15, 0x40000040 ;  /* 0x40000040000f7882 */ /* 0x000fe20000000000 */
[----:B------:R-:W-:Y:S01]  /*1fe0*/  UIADD3 UR8, UR8, 0x486, URZ ;  /* 0x0000048608087890 */ /* 0x000fe2000fffe03f */
[----:B------:R-:W-:Y:S01]  /*1ff0*/  QGMMA.64x16x32.F32.E4M3.E4M3 R48, gdesc[UR12], R48 ;  /* 0x002000000c3079f3 */ /* 0x000fe20008700830 */
[----:B------:R-:W-:Y:S01]  /*2000*/  UMOV UR14, UR16 ;  /* 0x00000010000e7c82 */ /* 0x000fe20008000000 */
[----:B------:R-:W-:Y:S02]  /*2010*/  UMOV UR15, 0x40000040 ;  /* 0x40000040000f7882 */ /* 0x000fe40000000000 */
[----:B------:R-:W-:Y:S01]  /*2020*/  QGMMA.64x16x32.F32.E4M3.E4M3 R40, gdesc[UR12], R40 ;  /* 0x002000000c2879f3 */ /* 0x000fe20008700828 */
[----:B------:R-:W-:Y:S01]  /*2030*/  UMOV UR14, UR7 ;  /* 0x00000007000e7c82 */ /* 0x000fe20008000000 */
[----:B------:R-:W-:Y:S01]  /*2040*/  ULDC UR7, c[0x0][0x50c] ;  /* 0x0001430000077ab9 */ /* 0x000fe20000000800 */
[----:B------:R-:W-:Y:S01]  /*2050*/  UMOV UR15, 0x40000040 ;  /* 0x40000040000f7882 */ /* 0x000fe20000000000 */
[----:B------:R-:W-:Y:S01]  /*2060*/  UISETP.NE.AND UP0, UPT, UR7, 0x8, UPT ;  /* 0x000000080700788c */ /* 0x000fe2000bf05270 */
[----:B------:R-:W-:Y:S01]  /*2070*/  QGMMA.64x16x32.F32.E4M3.E4M3 R32, gdesc[UR12], R32 ;  /* 0x002000000c2079f3 */ /* 0x000fe20008700820 */
[----:B------:R-:W-:-:S02]  /*2080*/  UMOV UR14, UR8 ;  /* 0x00000008000e7c82 */ /* 0x000fc40008000000 */
[----:B------:R-:W-:Y:S01]  /*2090*/  USEL UR7, URZ, 0x1, UP0 ;  /* 0x000000013f077887 */ /* 0x000fe20008000000 */
[----:B------:R-:W-:Y:S02]  /*20a0*/  UMOV UR15, 0x40000040 ;  /* 0x40000040000f7882 */ /* 0x000fe40000000000 */
[----:B------:R-:W-:Y:S03]  /*20b0*/  QGMMA.64x16x32.F32.E4M3.E4M3 R24, gdesc[UR12], R24, gsb0 ;  /* 0x002000000c1879f3 */ /* 0x000fe60008000818 */
[----:B------:R-:W-:-:S13]  /*20c0*/  ISETP.NE.AND P0, PT, RZ, UR7, PT ;  /* 0x00000007ff007c0c */ /* 0x000fda000bf05270 */
[----:B------:R-:W-:Y:S05]  /*20d0*/  @!P0 BRA `(.L_x_18) ;  /* 0x0000000000a88947 */ /* 0x000fea0003800000 */
[----:B------:R-:W-:Y:S02]  /*20e0*/  WARPGROUP.DEPBAR.LE gsb0, 0x0 ;  /* 0x00008000000079c5 */ /* 0x000fe40000010000 */
[----:B------:R-:W-:-:S01]  /*20f0*/  FADD R93, RZ, R56 ;  /* 0x00000038ff5d7221 */ /* 0x000fc20000000000 */
[----:B------:R-:W-:Y:S01]  /*2100*/  FADD R92, RZ, R57 ;  /* 0x00000039ff5c7221 */ /* 0x000fe20000000000 */
        /* <DEDUP_REMOVED lines=38> */
[----:B------:R-:W-:-:S06]  /*2370*/  UMOV UR6, URZ ;  /* 0x0000003f00067c82 */ /* 0x000fcc0008000000 */
.L_x_18:
[----:B------:R-:W-:-:S04]  /*2380*/  UIADD3 UR13, UR5, 0x1, URZ ;  /* 0x00000001050d7890 */ /* 0x000fc8000fffe03f */
[----:B------:R-:W-:-:S04]  /*2390*/  UISETP.NE.AND UP0, UPT, UR13, 0x4, UPT ;  /* 0x000000040d00788c */ /* 0x000fc8000bf05270 */
[----:B------:R-:W-:Y:S02]  /*23a0*/  USEL UR8, URZ, 0x1, UP0 ;  /* 0x000000013f087887 */ /* 0x000fe40008000000 */
[----:B------:R-:W-:Y:S02]  /*23b0*/  USEL UR13, UR13, URZ, UP0 ;  /* 0x0000003f0d0d7287 */ /* 0x000fe40008000000 */
[----:B------:R-:W-:-:S06]  /*23c0*/  ULOP3.LUT UR8, UR4, UR8, URZ, 0x3c, !UPT ;  /* 0x0000000804087292 */ /* 0x000fcc000f8e3c3f */
[----:B------:R-:W-:Y:S01]  /*23d0*/  IMAD.U32 R9, RZ, RZ, UR8 ;  /* 0x00000008ff097e24 */ /* 0x000fe2000f8e00ff */
[----:B------:R-:W-:-:S06]  /*23e0*/  UMOV UR8, 0x1 ;  /* 0x0000000100087882 */ /* 0x000fcc0000000000 */
.L_x_13:
[----:B------:R-:W-:-:S04]  /*23f0*/  UISETP.LT.AND UP0, UPT, UR9, 0x1, UPT ;  /* 0x000000010900788c */ /* 0x000fc8000bf01270 */
[----:B------:R-:W-:-:S04]  /*2400*/  USEL UR12, UR9, 0x1, UP0 ;  /* 0x00000001090c7887 */ /* 0x000fc80008000000 */
[----:B------:R-:W-:-:S04]  /*2410*/  UIADD3 UR12, UR9, -UR12, URZ ;  /* 0x8000000c090c7290 */ /* 0x000fc8000fffe03f */
[----:B------:R-:W-:-:S06]  /*2420*/  UISETP.GE.AND UP0, UPT, UR12, 0x1, UPT ;  /* 0x000000010c00788c */ /* 0x000fcc000bf06270 */
[----:B------:R-:W-:-:S13]  /*2430*/  PLOP3.LUT P0, PT, PT, PT, UP0, 0x80, 0x0 ;  /* 0x000000000000781c */ /* 0x000fda0003f0f008 */
[----:B------:R-:W-:Y:S05]  /*2440*/  @!P0 BRA `(.L_x_19) ;  /* 0x0000001000448947 */ /* 0x000fea0003800000 */
[----:B01----:R-:W-:Y:S01]  /*2450*/  IMAD.U32 R6, RZ, RZ, UR12 ;  /* 0x0000000cff067e24 */ /* 0x003fe2000f8e00ff */
[----:B------:R-:W-:Y:S01]  /*2460*/  UMOV UR12, UR5 ;  /* 0x00000005000c7c82 */ /* 0x000fe20008000000 */
[----:B------:R-:W-:-:S05]  /*2470*/  ULDC UR15, c[0x0][0x50c] ;  /* 0x00014300000f7ab9 */ /* 0x000fca0000000800 */
.L_x_27:
[----:B------:R-:W-:-:S13]  /*2480*/  ISETP.NE.AND P1, PT, R94, 0x3, PT ;  /* 0x000000035e00780c */ /* 0x000fda0003f25270 */
[----:B01----:R-:W-:Y:S05]  /*2490*/  @!P1 BRA `(.L_x_20) ;  /* 0x0000000000049947 */ /* 0x003fea0003800000 */
[----:B------:R-:W-:Y:S01]  /*24a0*/  BPT.TRAP 0x1 ;  /* 0x000000040000795c */ /* 0x000fe20000300000 */
.L_x_20:
[----:B------:R-:W0:Y:S01]  /*24b0*/  S2UR UR14, SR_CgaCtaId ;  /* 0x00000000000e79c3 */ /* 0x000e220000008800 */
[----:B------:R-:W-:Y:S01]  /*24c0*/  UMOV UR10, 0x400 ;  /* 0x00000400000a7882 */ /* 0x000fe20000000000 */
[----:B------:R-:W-:Y:S01]  /*24d0*/  SHF.L.U32 R7, R9, 0x1f, RZ ;  /* 0x0000001f09077819 */ /* 0x000fe200000006ff */
[----:B0-----:R-:W-:-:S04]  /*24e0*/  ULEA UR10, UR14, UR10, 0x18 ;  /* 0x0000000a0e0a7291 */ /* 0x001fc8000f8ec03f */
[----:B------:R-:W-:-:S09]  /*24f0*/  ULEA UR14, UR13, UR10, 0x3 ;  /* 0x0000000a0d0e7291 */ /* 0x000fd2000f8e183f */
[----:B------:R0:W1:Y:S01]  /*2500*/  SYNCS.PHASECHK.TRANS64.TRYWAIT P0, [UR14], R7 ;  /* 0x00000007ff0075a7 */ /* 0x000062000800014e */
[----:B------:R-:W-:Y:S05]  /*2510*/  @!P1 BRA `(.L_x_21) ;  /* 0x0000000000049947 */ /* 0x000fea0003800000 */
[----:B------:R-:W-:Y:S01]  /*2520*/  BPT.TRAP 0x1 ;  /* 0x000000040000795c */ /* 0x000fe20000300000 */
.L_x_21:
[----:B-1----:R-:W-:Y:S05]  /*2530*/  @P0 BRA `(.L_x_22) ;  /* 0x0000000000080947 */ /* 0x002fea0003800000 */
[----:B------:R-:W1:Y:S02]  /*2540*/  SYNCS.PHASECHK.TRANS64.TRYWAIT P0, [UR14], R7 ;  /* 0x00000007ff0075a7 */ /* 0x000e64000800014e */
[----:B-1----:R-:W-:Y:S05]  /*2550*/  @!P0 BRA `(.L_x_23) ;  /* 0x0000006000fc8947 */ /* 0x002fea0003800000 */
.L_x_22:
[----:B------:R-:W-:Y:S01]  /*2560*/  UIADD3 UR14, UR10, 0x20100, URZ ;  /* 0x000201000a0e7890 */ /* 0x000fe2000fffe03f */
[----:B------:R-:W-:Y:S01]  /*2570*/  WARPGROUP.ARRIVE ;  /* 0x00000000000079c5 */ /* 0x000fe20000000000 */
[----:B------:R-:W-:Y:S02]  /*2580*/  UISETP.NE.AND UP0, UPT, UR7, URZ, UPT ;  /* 0x0000003f0700728c */ /* 0x000fe4000bf05270 */
[----:B------:R-:W-:Y:S02]  /*2590*/  USHF.R.U32.HI UR14, URZ, 0x4, UR14 ;  /* 0x000000043f0e7899 */ /* 0x000fe4000801160e */
[----:B------:R-:W-:Y:S02]  /*25a0*/  USEL UR8, UR8, URZ, !UP0 ;  /* 0x0000003f08087287 */ /* 0x000fe4000c000000 */
[----:B------:R-:W-:Y:S02]  /*25b0*/  ULOP3.LUT UR7, UR14, 0x3fff, URZ, 0xc0, !UPT ;  /* 0x00003fff0e077892 */ /* 0x000fe4000f8ec03f */
[----:B------:R-:W-:-:S02]  /*25c0*/  ULOP3.LUT UR16, UR11, 0x10000, URZ, 0xfc, !UPT ;  /* 0x000100000b107892 */ /* 0x000fc4000f8efc3f */
[----:B------:R-:W-:Y:S02]  /*25d0*/  ULOP3.LUT UR7, UR7, 0x10000, URZ, 0xfc, !UPT ;  /* 0x0001000007077892 */ /* 0x000fe4000f8efc3f */
[----:B------:R-:W-:Y:S02]  /*25e0*/  UISETP.NE.U32.AND UP0, UPT, UR8, URZ, UPT ;  /* 0x0000003f0800728c */ /* 0x000fe4000bf05070 */
[----:B------:R-:W-:Y:S02]  /*25f0*/  UIMAD UR8, UR13, 0x500, UR7 ;  /* 0x000005000d0878a4 */ /* 0x000fe4000f8e0207 */
[----:B------:R-:W-:Y:S02]  /*2600*/  ULEA UR14, UR13, UR16, 0xb ;  /* 0x000000100d0e7291 */ /* 0x000fe4000f8e583f */
[----:B------:R-:W-:Y:S02]  /*2610*/  UIADD3 UR7, UR8, 0x80, URZ ;  /* 0x0000008008077890 */ /* 0x000fe4000fffe03f */
[----:B------:R-:W-:Y:S01]  /*2620*/  UIADD3 UR22, UR8, 0x100, URZ ;  /* 0x0000010008167890 */ /* 0x000fe2000fffe03f */
[----:B------:R-:W-:-:S02]  /*2630*/  UMOV UR17, 0x40000040 ;  /* 0x4000004000117882 */ /* 0x000fc40000000000 */
[----:B------:R-:W-:Y:S01]  /*2640*/  UMOV UR16, UR14 ;  /* 0x0000000e00107c82 */ /* 0x000fe20008000000 */
[----:B------:R-:W-:Y:S01]  /*2650*/  UMOV UR18, UR8 ;  /* 0x0000000800127c82 */ /* 0x000fe20008000000 */
[----:B------:R-:W-:Y:S01]  /*2660*/  UMOV UR19, 0x40000040 ;  /* 0x4000004000137882 */ /* 0x000fe20000000000 */
[----:B------:R-:W-:Y:S01]  /*2670*/  UIADD3 UR26, UR8, 0x180, URZ ;  /* 0x00000180081a7890 */ /* 0x000fe2000fffe03f */
[----:B------:R-:W-:Y:S01]  /*2680*/  QGMMA.64x16x32.F32.E4M3.E4M3 R56, gdesc[UR16], R56, UP0 ;  /* 0x00200000103879f3 */ /* 0x000fe2000bf00838 */
[----:B------:R-:W-:Y:S01]  /*2690*/  UMOV UR18, UR7 ;  /* 0x0000000700127c82 */ /* 0x000fe20008000000 */
[----:B------:R-:W-:Y:S01]  /*26a0*/  UMOV UR19, 0x40000040 ;  /* 0x4000004000137882 */ /* 0x000fe20000000000 */
[----:B------:R-:W-:Y:S01]  /*26b0*/  UIADD3 UR7, UR8, 0x200, URZ ;  /* 0x0000020008077890 */ /* 0x000fe2000fffe03f */
[----:B------:R-:W-:Y:S01]  /*26c0*/  QGMMA.64x16x32.F32.E4M3.E4M3 R48, gdesc[UR16], R48, UP0 ;  /* 0x00200000103079f3 */ /* 0x000fe2000bf00830 */
[----:B------:R-:W-:Y:S01]  /*26d0*/  UMOV UR20, UR16 ;  /* 0x0000001000147c82 */ /* 0x000fe20008000000 */
[----:B------:R-:W-:Y:S01]  /*26e0*/  UMOV UR21, UR17 ;  /* 0x0000001100157c82 */ /* 0x000fe20008000000 */
[----:B------:R-:W-:Y:S01]  /*26f0*/  UMOV UR23, 0x40000040 ;  /* 0x4000004000177882 */ /* 0x000fe20000000000 */
[----:B------:R-:W-:Y:S01]  /*2700*/  UMOV UR18, UR26 ;  /* 0x0000001a00127c82 */ /* 0x000fe20008000000 */
[----:B------:R-:W-:Y:S01]  /*2710*/  QGMMA.64x16x32.F32.E4M3.E4M3 R40, gdesc[UR20], R40, UP0 ;  /* 0x00200000142879f3 */ /* 0x000fe2000bf00828 */
[----:B------:R-:W-:Y:S01]  /*2720*/  UMOV UR19, 0x40000040 ;  /* 0x4000004000137882 */ /* 0x000fe20000000000 */
[----:B------:R-:W-:-:S02]  /*2730*/  UIADD3 UR22, UR8, 0x102, URZ ;  /* 0x0000010208167890 */ /* 0x000fc4000fffe03f */
[----:B------:R-:W-:Y:S01]  /*2740*/  QGMMA.64x16x32.F32.E4M3.E4M3 R32, gdesc[UR16], R32, UP0 ;  /* 0x00200000102079f3 */ /* 0x000fe2000bf00820 */
[----:B------:R-:W-:Y:S01]  /*2750*/  UMOV UR18, UR7 ;  /* 0x0000000700127c82 */ /* 0x000fe20008000000 */
[----:B------:R-:W-:Y:S01]  /*2760*/  UMOV UR19, 0x40000040 ;  /* 0x4000004000137882 */ /* 0x000fe20000000000 */
[----:B------:R-:W-:Y:S01]  /*2770*/  UIADD3 UR7, UR8, 0x82, URZ ;  /* 0x0000008208077890 */ /* 0x000fe2000fffe03f */
[----:B------:R-:W-:Y:S01]  /*2780*/  QGMMA.64x16x32.F32.E4M3.E4M3 R24, gdesc[UR16], R24, UP0 ;  /* 0x00200000101879f3 */ /* 0x000fe2000bf00818 */
[----:B------:R-:W-:Y:S02]  /*2790*/  UIADD3 UR16, UR14, 0x2, URZ ;  /* 0x000000020e107890 */ /* 0x000fe4000fffe03f */
[----:B------:R-:W-:Y:S01]  /*27a0*/  UIADD3 UR18, UR8, 0x2, URZ ;  /* 0x0000000208127890 */ /* 0x000fe2000fffe03f */
[----:B------:R-:W-:Y:S01]  /*27b0*/  UMOV UR17, 0x40000040 ;  /* 0x4000004000117882 */ /* 0x000fe20000000000 */
[----:B------:R-:W-:Y:S01]  /*27c0*/  UMOV UR19, 0x40000040 ;  /* 0x4000004000137882 */ /* 0x000fe20000000000 */
[----:B------:R-:W-:-:S02]  /*27d0*/  UIADD3 UR26, UR8, 0x182, URZ ;  /* 0x00000182081a7890 */ /* 0x000fc4000fffe03f */
[----:B------:R-:W-:Y:S01]  /*27e0*/  UMOV UR20, UR16 ;  /* 0x0000001000147c82 */ /* 0x000fe20008000000 */
[----:B------:R-:W-:Y:S01]  /*27f0*/  UMOV UR21, UR17 ;  /* 0x0000001100157c82 */ /* 0x000fe20008000000 */
[----:B------:R-:W-:Y:S01]  /*2800*/  UMOV UR23, 0x40000040 ;  /* 0x4000004000177882 */ /* 0x000fe20000000000 */
[----:B------:R-:W-:-:S04]  /*2810*/  UIADD3 UR6, UR6, 0x8, URZ ;  /* 0x0000000806067890 */ /* 0x000fc8000fffe03f */
[----:B------:R-:W-:Y:S01]  /*2820*/  UISETP.NE.AND UP0, UPT, UR6, UR15, UPT ;  /* 0x0000000f0600728c */ /* 0x000fe2000bf05270 */
        /* <DEDUP_REMOVED lines=9> */
[----:B------:R-:W-:Y:S01]  /*28c0*/  UIADD3 UR22, UR8, 0x104, URZ ;  /* 0x0000010408167890 */ /* 0x000fe2000fffe03f */
[----:B------:R-:W-:-:S02]  /*28d0*/  UMOV UR23, 0x40000040 ;  /* 0x4000004000177882 */ /* 0x000fc40000000000 */
[----:B------:R-:W-:Y:S01]  /*28e0*/  QGMMA.64x16x32.F32.E4M3.E4M3 R32, gdesc[UR16], R32 ;  /* 0x00200000102079f3 */ /* 0x000fe20008700820 */
[----:B------:R-:W-:Y:S01]  /*28f0*/  UMOV UR18, UR7 ;  /* 0x0000000700127c82 */ /* 0x000fe20008000000 */
[----:B------:R-:W-:Y:S01]  /*2900*/  UMOV UR19, 0x40000040 ;  /* 0x4000004000137882 */ /* 0x000fe20000000000 */
[----:B------:R-:W-:Y:S01]  /*2910*/  UIADD3 UR7, UR8, 0x84, URZ ;  /* 0x0000008408077890 */ /* 0x000fe2000fffe03f */
[----:B------:R-:W-:Y:S01]  /*2920*/  QGMMA.64x16x32.F32.E4M3.E4M3 R24, gdesc[UR16], R24 ;  /* 0x00200000101879f3 */ /* 0x000fe20008700818 */
[----:B------:R-:W-:Y:S02]  /*2930*/  UIADD3 UR16, UR14, 0x4, URZ ;  /* 0x000000040e107890 */ /* 0x000fe4000fffe03f */
[----:B------:R-:W-:Y:S01]  /*2940*/  UIADD3 UR18, UR8, 0x4, URZ ;  /* 0x0000000408127890 */ /* 0x000fe2000fffe03f */
[----:B------:R-:W-:Y:S01]  /*2950*/  UMOV UR17, 0x40000040 ;  /* 0x4000004000117882 */ /* 0x000fe20000000000 */
[----:B------:R-:W-:Y:S01]  /*2960*/  UMOV UR19, 0x40000040 ;  /* 0x4000004000137882 */ /* 0x000fe20000000000 */
[----:B------:R-:W-:-:S02]  /*2970*/  UMOV UR21, UR17 ;  /* 0x0000001100157c82 */ /* 0x000fc40008000000 */
[----:B------:R-:W-:-:S04]  /*2980*/  UMOV UR20, UR16 ;  /* 0x0000001000147c82 */ /* 0x000fc80008000000 */
        /* <DEDUP_REMOVED lines=94> */
[----:B------:R-:W-:Y:S02]  /*2f70*/  UMOV UR19, 0x40000040 ;  /* 0x4000004000137882 */ /* 0x000fe40000000000 */
        /* <DEDUP_REMOVED lines=9> */
[----:B------:R-:W-:Y:S02]  /*3010*/  UIADD3 UR18, UR8, 0x286, URZ ;  /* 0x0000028608127890 */ /* 0x000fe4000fffe03f */
[----:B------:R-:W-:Y:S01]  /*3020*/  UIADD3 UR14, UR8, 0x406, URZ ;  /* 0x00000406080e7890 */ /* 0x000fe2000fffe03f */
[----:B------:R-:W-:Y:S01]  /*3030*/  UMOV UR17, 0x40000040 ;  /* 0x4000004000117882 */ /* 0x000fe20000000000 */
[----:B------:R-:W-:Y:S01]  /*3040*/  UMOV UR19, 0x40000040 ;  /* 0x4000004000137882 */ /* 0x000fe20000000000 */
[----:B------:R-:W-:Y:S01]  /*3050*/  UMOV UR20, UR16 ;  /* 0x0000001000147c82 */ /* 0x000fe20008000000 */
[----:B------:R-:W-:Y:S01]  /*3060*/  UMOV UR21, UR17 ;  /* 0x0000001100157c82 */ /* 0x000fe20008000000 */
[----:B------:R-:W-:-:S02]  /*3070*/  UIADD3 UR8, UR8, 0x486, URZ ;  /* 0x0000048608087890 */ /* 0x000fc4000fffe03f */
[----:B------:R-:W-:Y:S01]  /*3080*/  QGMMA.64x16x32.F32.E4M3.E4M3 R56, gdesc[UR16], R56 ;  /* 0x00200000103879f3 */ /* 0x000fe20008700838 */
[----:B------:R-:W-:Y:S01]  /*3090*/  UMOV UR18, UR7 ;  /* 0x0000000700127c82 */ /* 0x000fe20008000000 */
[----:B------:R-:W-:Y:S01]  /*30a0*/  UMOV UR19, 0x40000040 ;  /* 0x4000004000137882 */ /* 0x000fe20000000000 */
[----:B------:R-:W-:Y:S01]  /*30b0*/  USEL UR7, URZ, 0x1, UP0 ;  /* 0x000000013f077887 */ /* 0x000fe20008000000 */
[----:B------:R-:W-:Y:S04]  /*30c0*/  QGMMA.64x16x32.F32.E4M3.E4M3 R48, gdesc[UR20], R48 ;  /* 0x00200000143079f3 */ /* 0x000fe80008700830 */
[----:B------:R-:W-:Y:S01]  /*30d0*/  QGMMA.64x16x32.F32.E4M3.E4M3 R40, gdesc[UR16], R40 ;  /* 0x00200000102879f3 */ /* 0x000fe20008700828 */
[----:B------:R-:W-:Y:S01]  /*30e0*/  UMOV UR18, UR14 ;  /* 0x0000000e00127c82 */ /* 0x000fe20008000000 */
[----:B------:R-:W-:Y:S01]  /*30f0*/  UMOV UR19, 0x40000040 ;  /* 0x4000004000137882 */ /* 0x000fe20000000000 */
[----:B------:R-:W-:Y:S01]  /*3100*/  ISETP.NE.AND P0, PT, RZ, UR7, PT ;  /* 0x00000007ff007c0c */ /* 0x000fe2000bf05270 */
[----:B------:R-:W-:Y:S01]  /*3110*/  QGMMA.64x16x32.F32.E4M3.E4M3 R32, gdesc[UR16], R32 ;  /* 0x00200000102079f3 */ /* 0x000fe20008700820 */
[----:B------:R-:W-:Y:S01]  /*3120*/  UMOV UR18, UR8 ;  /* 0x0000000800127c82 */ /* 0x000fe20008000000 */
[----:B------:R-:W-:-:S02]  /*3130*/  UMOV UR19, 0x40000040 ;  /* 0x4000004000137882 */ /* 0x000fc40000000000 */
[----:B------:R-:W-:Y:S03]  /*3140*/  QGMMA.64x16x32.F32.E4M3.E4M3 R24, gdesc[UR16], R24, gsb0 ;  /* 0x00200000101879f3 */ /* 0x000fe60008000818 */
[----:B------:R-:W-:-:S05]  /*3150*/  WARPGROUP.DEPBAR.LE gsb0, 0x1 ;  /* 0x00008000000079c5 */ /* 0x000fca0000010100 */
[----:B------:R-:W-:Y:S05]  /*3160*/  @!P0 BRA `(.L_x_24) ;  /* 0x0000000000a88947 */ /* 0x000fea0003800000 */
[----:B------:R-:W-:Y:S02]  /*3170*/  WARPGROUP.DEPBAR.LE gsb0, 0x0 ;  /* 0x00008000000079c5 */ /* 0x000fe40000010000 */
[----:B------:R-:W-:-:S01]  /*3180*/  FADD R93, R56, R93 ;  /* 0x0000005d385d7221 */ /* 0x000fc20000000000 */
[----:B------:R-:W-:Y:S01]  /*3190*/  FADD R92, R57, R92 ;  /* 0x0000005c395c7221 */ /* 0x000fe20000000000 */
        /* <DEDUP_REMOVED lines=38> */
[----:B------:R-:W-:-:S06]  /*3400*/  UMOV UR6, URZ ;  /* 0x0000003f00067c82 */ /* 0x000fcc0008000000 */
.L_x_24:
[----:B------:R-:W-:Y:S05]  /*3410*/  @!P1 BRA `(.L_x_25) ;  /* 0x0000000000049947 */ /* 0x000fea0003800000 */
[----:B------:R-:W-:Y:S01]  /*3420*/  BPT.TRAP 0x1 ;  /* 0x000000040000795c */ /* 0x000fe20000300000 */
.L_x_25:
[----:B------:R-:W-:Y:S01]  /*3430*/  ULEA UR8, UR12, UR10, 0x3 ;  /* 0x0000000a0c087291 */ /* 0x000fe2000f8e183f */
[----:B------:R-:W-:-:S03]  /*3440*/  ISETP.GT.U32.AND P0, PT, R4, 0x1, PT ;  /* 0x000000010400780c */ /* 0x000fc60003f04070 */
[----:B------:R-:W-:-:S04]  /*3450*/  UIADD3 UR8, UR8, 0x20, URZ ;  /* 0x0000002008087890 */ /* 0x000fc8000fffe03f */
[----:B------:R-:W-:-:S09]  /*3460*/  UPRMT UR8, URZ, 0x654, UR8 ;  /* 0x000006543f087896 */ /* 0x000fd20008000008 */
[----:B------:R-:W-:Y:S01]  /*3470*/  SYNCS.ARRIVE.TRANS64.RED.A1T0 RZ, [UR8], RZ ;  /* 0x000000ffffff79a7 */ /* 0x000fe20008100408 */
[----:B------:R-:W-:Y:S05]  /*3480*/  @P0 BRA `(.L_x_26) ;  /* 0x0000000000040947 */ /* 0x000fea0003800000 */
[----:B------:R-:W-:Y:S01]  /*3490*/  BPT.TRAP 0x1 ;  /* 0x000000040000795c */ /* 0x000fe20000300000 */
.L_x_26:
[----:B------:R-:W-:Y:S01]  /*34a0*/  UIADD3 UR13, UR13, 0x1, URZ ;  /* 0x000000010d0d7890 */ /* 0x000fe2000fffe03f */
[C---:B------:R-:W-:Y:S01]  /*34b0*/  ISETP.GT.AND P0, PT, R6.reuse, 0x1, PT ;  /* 0x000000010600780c */ /* 0x040fe20003f04270 */
[----:B------:R-:W-:Y:S01]  /*34c0*/  UIADD3 UR12, UR12, 0x1, URZ ;  /* 0x000000010c0c7890 */ /* 0x000fe2000fffe03f */
[----:B------:R-:W-:Y:S01]  /*34d0*/  VIADD R6, R6, 0xffffffff ;  /* 0xffffffff06067836 */ /* 0x000fe20000000000 */
[----:B------:R-:W-:Y:S02]  /*34e0*/  UISETP.NE.AND UP0, UPT, UR13, 0x4, UPT ;  /* 0x000000040d00788c */ /* 0x000fe4000bf05270 */
[----:B------:R-:W-:Y:S02]  /*34f0*/  UISETP.NE.AND UP1, UPT, UR12, 0x4, UPT ;  /* 0x000000040c00788c */ /* 0x000fe4000bf25270 */
[----:B------:R-:W-:Y:S02]  /*3500*/  USEL UR8, URZ, 0x1, UP0 ;  /* 0x000000013f087887 */ /* 0x000fe40008000000 */
[----:B------:R-:W-:-:S02]  /*3510*/  USEL UR13, UR13, URZ, UP0 ;  /* 0x0000003f0d0d7287 */ /* 0x000fc40008000000 */
[----:B------:R-:W-:Y:S02]  /*3520*/  USEL UR12, UR12, URZ, UP1 ;  /* 0x0000003f0c0c7287 */ /* 0x000fe40008800000 */
[----:B------:R-:W-:Y:S01]  /*3530*/  LOP3.LUT R9, R9, UR8, RZ, 0x3c, !PT ;  /* 0x0000000809097c12 */ /* 0x000fe2000f8e3cff */
[----:B------:R-:W-:Y:S01]  /*3540*/  UMOV UR8, 0x1 ;  /* 0x0000000100087882 */ /* 0x000fe20000000000 */
[----:B------:R-:W-:Y:S08]  /*3550*/  @P0 BRA `(.L_x_27) ;  /* 0xffffffec00c80947 */ /* 0x000ff0000383ffff */
.L_x_19:
[----:B------:R-:W-:Y:S01]  /*3560*/  UISETP.NE.AND UP0, UPT, UR6, URZ, UPT ;  /* 0x0000003f0600728c */ /* 0x000fe2000bf05270 */
[----:B01----:R-:W0:Y:S03]  /*3570*/  LDC R6, c[0x0][0x28c] ;  /* 0x0000a300ff067b82 */ /* 0x003e260000000800 */
[----:B------:R-:W-:-:S06]  /*3580*/  USEL UR6, URZ, 0x1, !UP0 ;  /* 0x000000013f067887 */ /* 0x000fcc000c000000 */
[----:B------:R-:W-:Y:S02]  /*3590*/  ISETP.NE.AND P0, PT, RZ, UR6, PT ;  /* 0x00000006ff007c0c */ /* 0x000fe4000bf05270 */
[----:B0-----:R-:W-:-:S11]  /*35a0*/  ISETP.GE.AND P1, PT, R6, 0x1, PT ;  /* 0x000000010600780c */ /* 0x001fd60003f26270 */
[----:B------:R-:W-:Y:S05]  /*35b0*/  @!P0 BRA `(.L_x_28) ;  /* 0x0000000000a48947 */ /* 0x000fea0003800000 */
[----:B------:R-:W-:Y:S02]  /*35c0*/  WARPGROUP.DEPBAR.LE gsb0, 0x0 ;  /* 0x00008000000079c5 */ /* 0x000fe40000010000 */
[----:B------:R-:W-:Y:S01]  /*35d0*/  FADD R93, R56, R93 ;  /* 0x0000005d385d7221 */ /* 0x000fe20000000000 */
        /* <DEDUP_REMOVED lines=38> */
[----:B------:R-:W-:-:S07]  /*3840*/  FADD R12, R12, R31 ;  /* 0x0000001f0c0c7221 */ /* 0x000fce0000000000 */
.L_x_28:
[----:B------:R-:W-:Y:S02]  /*3850*/  WARPGROUP.DEPBAR.LE gsb0, 0x0 ;  /* 0x00008000000079c5 */ /* 0x000fe40000010000 */
[----:B------:R-:W-:Y:S05]  /*3860*/  @!P1 BRA `(.L_x_29) ;  /* 0x0000000000389947 */ /* 0x000fea0003800000 */
[----:B------:R-:W-:-:S13]  /*3870*/  ISETP.NE.AND P0, PT, R94, 0x3, PT ;  /* 0x000000035e00780c */ /* 0x000fda0003f05270 */
[----:B------:R-:W-:Y:S05]  /*3880*/  @!P0 BRA `(.L_x_30) ;  /* 0x0000000000048947 */ /* 0x000fea0003800000 */
[----:B------:R-:W-:Y:S01]  /*3890*/  BPT.TRAP 0x1 ;  /* 0x000000040000795c */ /* 0x000fe20000300000 */
.L_x_30:
[----:B------:R-:W-:Y:S01]  /*38a0*/  UISETP.LT.AND UP0, UPT, UR9, 0x1, UPT ;  /* 0x000000010900788c */ /* 0x000fe2000bf01270 */
[----:B------:R-:W-:-:S03]  /*38b0*/  ISETP.GT.U32.AND P0, PT, R4, 0x1, PT ;  /* 0x000000010400780c */ /* 0x000fc60003f04070 */
[----:B------:R-:W-:-:S04]  /*38c0*/  USEL UR6, UR9, 0x1, UP0 ;  /* 0x0000000109067887 */ /* 0x000fc80008000000 */
[----:B------:R-:W-:-:S04]  /*38d0*/  UIADD3 UR6, UR5, UR9, -UR6 ;  /* 0x0000000905067290 */ /* 0x000fc8000fffe806 */
[----:B------:R-:W-:-:S04]  /*38e0*/  USHF.L.U32 UR6, UR6, 0x3, URZ ;  /* 0x0000000306067899 */ /* 0x000fc8000800063f */
[----:B------:R-:W-:-:S04]  /*38f0*/  ULOP3.LUT UR6, UR6, 0x18, URZ, 0xc0, !UPT ;  /* 0x0000001806067892 */ /* 0x000fc8000f8ec03f */
[----:B------:R-:W-:-:S04]  /*3900*/  UIADD3 UR6, UR10, 0x20, UR6 ;  /* 0x000000200a067890 */ /* 0x000fc8000fffe006 */
[----:B------:R-:W-:-:S09]  /*3910*/  UPRMT UR6, URZ, 0x654, UR6 ;  /* 0x000006543f067896 */ /* 0x000fd20008000006 */
[----:B------:R-:W-:Y:S01]  /*3920*/  SYNCS.ARRIVE.TRANS64.RED.A1T0 RZ, [UR6], RZ ;  /* 0x000000ffffff79a7 */ /* 0x000fe20008100406 */
[----:B------:R-:W-:Y:S05]  /*3930*/  @P0 BRA `(.L_x_29) ;  /* 0x0000000000040947 */ /* 0x000fea0003800000 */
[----:B------:R-:W-:Y:S01]  /*3940*/  BPT.TRAP 0x1 ;  /* 0x000000040000795c */ /* 0x000fe20000300000 */
.L_x_29:
[----:B------:R-:W0:Y:S01]  /*3950*/  LDC R24, c[0x0][0x288] ;  /* 0x0000a200ff187b82 */ /* 0x000e220000000800 */
[--C-:B------:R-:W-:Y:S01]  /*3960*/  SHF.R.U32.HI R6, RZ, 0x2, R0.reuse ;  /* 0x00000002ff067819 */ /* 0x100fe20000011600 */
[----:B------:R-:W-:Y:S01]  /*3970*/  IMAD R85, R85, 0x50, RZ ;  /* 0x0000005055557824 */ /* 0x000fe200078e02ff */
[----:B------:R-:W-:Y:S01]  /*3980*/  LOP3.LUT R8, R0, 0x60, RZ, 0xc0, !PT ;  /* 0x0000006000087812 */ /* 0x000fe200078ec0ff */
[----:B------:R-:W-:Y:S01]  /*3990*/  ULDC UR6, c[0x0][0x284] ;  /* 0x0000a10000067ab9 */ /* 0x000fe20000000800 */
[----:B------:R-:W-:Y:S01]  /*39a0*/  SHF.R.U32.HI R9, RZ, 0x7, R0 ;  /* 0x00000007ff097819 */ /* 0x000fe20000011600 */
[----:B------:R-:W-:Y:S01]  /*39b0*/  IMAD.WIDE R30, R15, 0x80, RZ ;  /* 0x000000800f1e7825 */ /* 0x000fe200078e02ff */
[----:B------:R-:W-:Y:S02]  /*39c0*/  LOP3.LUT R7, R6, 0x7, RZ, 0xc0, !PT ;  /* 0x0000000706077812 */ /* 0x000fe400078ec0ff */
[----:B------:R-:W-:Y:S02]  /*39d0*/  SHF.R.U32.HI R8, RZ, 0x1, R8 ;  /* 0x00000001ff087819 */ /* 0x000fe40000011608 */
[----:B------:R-:W-:-:S02]  /*39e0*/  LOP3.LUT R6, R9, 0x1, RZ, 0xc0, !PT ;  /* 0x0000000109067812 */ /* 0x000fc400078ec0ff */
[----:B------:R-:W-:Y:S02]  /*39f0*/  IADD3 R25, RZ, -R8, -R7 ;  /* 0x80000008ff197210 */ /* 0x000fe40007ffe807 */
[----:B------:R-:W-:Y:S01]  /*3a00*/  LOP3.LUT R9, R0, 0x3, RZ, 0xc0, !PT ;  /* 0x0000000300097812 */ /* 0x000fe200078ec0ff */
[C---:B------:R-:W-:Y:S02]  /*3a10*/  IMAD.SHL.U32 R26, R6.reuse, 0x40, RZ ;  /* 0x00000040061a7824 */ /* 0x040fe400078e00ff */
[----:B------:R-:W-:Y:S02]  /*3a20*/  IMAD R25, R6, -0x40, R25 ;  /* 0xffffffc006197824 */ /* 0x000fe400078e0219 */
[----:B------:R-:W-:Y:S01]  /*3a30*/  IMAD.SHL.U32 R6, R15, 0x80, RZ ;  /* 0x000000800f067824 */ /* 0x000fe200078e00ff */
[----:B------:R-:W-:Y:S01]  /*3a40*/  LOP3.LUT R7, R26, 0x40, R7, 0xe2, !PT ;  /* 0x000000401a077812 */ /* 0x000fe200078ee207 */
[----:B------:R-:W-:Y:S01]  /*3a50*/  IMAD.MOV.U32 R26, RZ, RZ, -0x1 ;  /* 0xffffffffff1a7424 */ /* 0x000fe200078e00ff */
[----:B0-----:R-:W-:Y:S01]  /*3a60*/  ISETP.GE.AND P0, PT, R85, R24, PT ;  /* 0x000000185500720c */ /* 0x001fe20003f06270 */
[----:B------:R-:W-:Y:S01]  /*3a70*/  IMAD R28, R9, -0x2, R24 ;  /* 0xfffffffe091c7824 */ /* 0x000fe200078e0218 */
[----:B------:R-:W-:Y:S01]  /*3a80*/  IADD3 R27, -R6, UR6, R25 ;  /* 0x00000006061b7c10 */ /* 0x000fe2000fffe119 */
[----:B------:R-:W-:Y:S01]  /*3a90*/  IMAD.SHL.U32 R24, R0, 0x2, RZ ;  /* 0x0000000200187824 */ /* 0x000fe200078e00ff */
[----:B------:R-:W-:Y:S01]  /*3aa0*/  ISETP.GE.OR P0, PT, R6, UR6, P0 ;  /* 0x0000000606007c0c */ /* 0x000fe20008706670 */
[----:B------:R-:W-:Y:S01]  /*3ab0*/  IMAD.IADD R28, R28, 0x1, -R85 ;  /* 0x000000011c1c7824 */ /* 0x000fe200078e0a55 */
[----:B------:R-:W-:-:S02]  /*3ac0*/  LOP3.LUT R35, R30, R7, R8, 0xfe, !PT ;  /* 0x000000071e237212 */ /* 0x000fc400078efe08 */
[----:B------:R-:W-:-:S09]  /*3ad0*/  LOP3.LUT R24, R85, 0x6, R24, 0xf8, !PT ;  /* 0x0000000655187812 */ /* 0x000fd200078ef818 */
[----:B------:R-:W-:Y:S05]  /*3ae0*/  @P0 BRA `(.L_x_31) ;  /* 0x0000002c00f00947 */ /* 0x000fea0003800000 */
[----:B------:R-:W0:Y:S01]  /*3af0*/  LDC.64 R32, c[0x0][0x5c8] ;  /* 0x00017200ff207b82 */ /* 0x000e220000000a00 */
[----:B------:R-:W-:Y:S01]  /*3b00*/  SHF.R.S32.HI R15, RZ, 0x1f, R14 ;  /* 0x0000001fff0f7819 */ /* 0x000fe2000001140e */
[----:B------:R-:W-:Y:S01]  /*3b10*/  ULDC.64 UR6, c[0x0][0x5d0] ;  /* 0x0001740000067ab9 */ /* 0x000fe20000000a00 */
[----:B------:R-:W-:Y:S01]  /*3b20*/  SHF.R.S32.HI R25, RZ, 0x1f, R24 ;  /* 0x0000001fff197819 */ /* 0x000fe20000011418 */
[----:B------:R-:W-:Y:S02]  /*3b30*/  BSSY B0, `(.L_x_31) ;  /* 0x00002f7000007945 */ /* 0x000fe40003800000 */
[----:B------:R-:W-:-:S04]  /*3b40*/  IMAD R7, R15, UR6, RZ ;  /* 0x000000060f077c24 */ /* 0x000fc8000f8e02ff */
[C---:B------:R-:W-:Y:S02]  /*3b50*/  IMAD R9, R14.reuse, UR7, R7 ;  /* 0x000000070e097c24 */ /* 0x040fe4000f8e0207 */
[----:B------:R-:W-:Y:S01]  /*3b60*/  IMAD.WIDE.U32 R6, R14, UR6, R24 ;  /* 0x000000060e067c25 */ /* 0x000fe2000f8e0018 */
[----:B------:R-:W-:-:S03]  /*3b70*/  ULDC.64 UR6, c[0x0][0x5c0] ;  /* 0x0001700000067ab9 */ /* 0x000fc60000000a00 */
[----:B------:R-:W-:Y:S02]  /*3b80*/  IMAD.IADD R7, R7, 0x1, R9 ;  /* 0x0000000107077824 */ /* 0x000fe400078e0209 */
[-C--:B0-----:R-:W-:Y:S02]  /*3b90*/  IMAD R8, R31, R32.reuse, RZ ;  /* 0x000000201f087224 */ /* 0x081fe400078e02ff */
[----:B------:R-:W-:-:S04]  /*3ba0*/  IMAD.WIDE.U32 R6, R35, R32, R6 ;  /* 0x0000002023067225 */ /* 0x000fc800078e0006 */
[----:B------:R-:W-:Y:S01]  /*3bb0*/  IMAD R9, R35, R33, R8 ;  /* 0x0000002123097224 */ /* 0x000fe200078e0208 */
[----:B------:R-:W-:Y:S02]  /*3bc0*/  LEA R8, P0, R32, R6, 0x3 ;  /* 0x0000000620087211 */ /* 0x000fe400078018ff */
[----:B------:R-:W-:Y:S01]  /*3bd0*/  IADD3 R6, P1, R6, UR6, RZ ;  /* 0x0000000606067c10 */ /* 0x000fe2000ff3e0ff */
[----:B------:R-:W-:Y:S01]  /*3be0*/  IMAD.IADD R7, R7, 0x1, R9 ;  /* 0x0000000107077824 */ /* 0x000fe200078e0209 */
[----:B------:R-:W-:-:S04]  /*3bf0*/  IADD3 R8, P2, R8, UR6, RZ ;  /* 0x0000000608087c10 */ /* 0x000fc8000ff5e0ff */
[----:B------:R-:W-:Y:S02]  /*3c00*/  LEA.HI.X R9, R32, R7, R33, 0x3, P0 ;  /* 0x0000000720097211 */ /* 0x000fe400000f1c21 */
[----:B----45:R-:W-:Y:S02]  /*3c10*/  FSETP.NEU.AND P0, PT, R10, RZ, PT ;  /* 0x000000ff0a00720b */ /* 0x030fe40003f0d000 */
[----:B------:R-:W-:Y:S02]  /*3c20*/  IADD3.X R7, R7, UR7, RZ, P1, !PT ;  /* 0x0000000707077c10 */ /* 0x000fe40008ffe4ff */
[----:B------:R-:W-:-:S09]  /*3c30*/  IADD3.X R9, R9, UR7, RZ, P2, !PT ;  /* 0x0000000709097c10 */ /* 0x000fd200097fe4ff */
[----:B------:R-:W-:Y:S05]  /*3c40*/  @!P0 BRA `(.L_x_32) ;  /* 0x0000002000c48947 */ /* 0x000fea0003800000 */
[----:B------:R-:W-:Y:S01]  /*3c50*/  ULDC.64 UR6, c[0x0][0x5b8] ;  /* 0x00016e0000067ab9 */ /* 0x000fe20000000a00 */
[----:B------:R-:W-:Y:S01]  /*3c60*/  ISETP.GE.AND P0, PT, R28, 0x1, PT ;  /* 0x000000011c00780c */ /* 0x000fe20003f06270 */
[----:B------:R-:W-:Y:S01]  /*3c70*/  IMAD R15, R15, UR6, RZ ;  /* 0x000000060f0f7c24 */ /* 0x000fe2000f8e02ff */
[----:B------:R-:W-:Y:S01]  /*3c80*/  ULDC.64 UR10, c[0x0][0x5a8] ;  /* 0x00016a00000a7ab9 */ /* 0x000fe20000000a00 */
[C---:B------:R-:W-:Y:S01]  /*3c90*/  IMAD.WIDE.U32 R24, R14.reuse, UR6, R24 ;  /* 0x000000060e187c25 */ /* 0x040fe2000f8e0018 */
[----:B------:R-:W-:Y:S01]  /*3ca0*/  ISETP.LT.OR P4, PT, R27, 0x1, !P0 ;  /* 0x000000011b00780c */ /* 0x000fe20004781670 */
[----:B------:R-:W-:Y:S02]  /*3cb0*/  BSSY B1, `(.L_x_33) ;  /* 0x000000c000017945 */ /* 0x000fe40003800000 */
[----:B------:R-:W-:Y:S01]  /*3cc0*/  IMAD R15, R14, UR7, R15 ;  /* 0x000000070e0f7c24 */ /* 0x000fe2000f8e020f */
[----:B------:R-:W-:Y:S02]  /*3cd0*/  ULDC.64 UR6, c[0x0][0x5b0] ;  /* 0x00016c0000067ab9 */ /* 0x000fe40000000a00 */
[----:B------:R-:W-:-:S02]  /*3ce0*/  IMAD R29, R31, UR6, RZ ;  /* 0x000000061f1d7c24 */ /* 0x000fc4000f8e02ff */
[----:B------:R-:W-:Y:S02]  /*3cf0*/  IMAD.IADD R25, R25, 0x1, R15 ;  /* 0x0000000119197824 */ /* 0x000fe400078e020f */
[C---:B------:R-:W-:Y:S02]  /*3d00*/  IMAD R29, R35.reuse, UR7, R29 ;  /* 0x00000007231d7c24 */ /* 0x040fe4000f8e021d */
[----:B------:R-:W-:-:S03]  /*3d10*/  IMAD.WIDE.U32 R14, R35, UR6, R24 ;  /* 0x00000006230e7c25 */ /* 0x000fc6000f8e0018 */
[----:B------:R-:W-:-:S04]  /*3d20*/  IADD3 R14, P1, R14, UR10, RZ ;  /* 0x0000000a0e0e7c10 */ /* 0x000fc8000ff3e0ff */
[--C-:B------:R-:W-:Y:S02]  /*3d30*/  IADD3.X R15, R15, UR11, R29.reuse, P1, !PT ;  /* 0x0000000b0f0f7c10 */ /* 0x100fe40008ffe41d */
[----:B------:R-:W-:Y:S01]  /*3d40*/  PRMT R29, RZ, 0x7610, R29 ;  /* 0x00007610ff1d7816 */ /* 0x000fe2000000001d */
[----:B------:R-:W-:Y:S06]  /*3d50*/  @P4 BRA `(.L_x_34) ;  /* 0x0000000000044947 */ /* 0x000fec0003800000 */
[----:B------:R0:W5:Y:S02]  /*3d60*/  LDG.E.U8 R29, desc[UR24][R14.64] ;  /* 0x000000180e1d7981 */ /* 0x000164000c1e1100 */
.L_x_34:
[----:B------:R-:W-:Y:S05]  /*3d70*/  BSYNC B1 ;  /* 0x0000000000017941 */ /* 0x000fea0003800000 */
.L_x_33:
[----:B-----5:R-:W-:Y:S01]  /*3d80*/  LOP3.LUT R29, R29, 0xff, RZ, 0xc0, !PT ;  /* 0x000000ff1d1d7812 */ /* 0x020fe200078ec0ff */
[----:B------:R-:W-:Y:S01]  /*3d90*/  BSSY B1, `(.L_x_35) ;  /* 0x000000c000017945 */ /* 0x000fe20003800000 */
[----:B------:R-:W-:Y:S02]  /*3da0*/  ISETP.GE.AND P1, PT, R28, 0x2, PT ;  /* 0x000000021c00780c */ /* 0x000fe40003f26270 */
[----:B------:R-:W-:Y:S02]  /*3db0*/  F2FP.F16.E4M3.UNPACK_B R29, R29 ;  /* 0x0000001dff1d723e */ /* 0x000fe400020006ff */
[----:B------:R-:W-:-:S03]  /*3dc0*/  ISETP.LT.OR P2, PT, R27, 0x1, !P1 ;  /* 0x000000011b00780c */ /* 0x000fc60004f41670 */
[----:B------:R-:W-:-:S05]  /*3dd0*/  HADD2.F32 R29, -RZ, R29.H0_H0 ;  /* 0x2000001dff1d7230 */ /* 0x000fca0000004100 */
[----:B------:R-:W-:Y:S01]  /*3de0*/  FMUL R32, R29, R10 ;  /* 0x0000000a1d207220 */ /* 0x000fe20000400000 */
[----:B------:R-:W-:-:S03]  /*3df0*/  PRMT R29, RZ, 0x7610, R29 ;  /* 0x00007610ff1d7816 */ /* 0x000fc6000000001d */
[----:B--2---:R-:W-:-:S05]  /*3e00*/  FFMA R32, R93, R5, R32 ;  /* 0x000000055d207223 */ /* 0x004fca0000000020 */
[----:B------:R-:W-:-:S05]  /*3e10*/  F2FP.SATFINITE.E4M3.F32.PACK_AB_MERGE_C R33, RZ, R32, RZ ;  /* 0x00000020ff21723e */ /* 0x000fca00048070ff */
[----:B------:R1:W-:Y:S01]  /*3e20*/  @!P4 STG.E.U8 desc[UR24][R6.64], R33 ;  /* 0x000000210600c986 */ /* 0x0003e2000c101118 */
[----:B------:R-:W-:Y:S05]  /*3e30*/  @P2 BRA `(.L_x_36) ;  /* 0x0000000000042947 */ /* 0x000fea0003800000 */
[----:B------:R2:W5:Y:S02]  /*3e40*/  LDG.E.U8 R29, desc[UR24][R14.64+0x1] ;  /* 0x000001180e1d7981 */ /* 0x000564000c1e1100 */
.L_x_36:
[----:B------:R-:W-:Y:S05]  /*3e50*/  BSYNC B1 ;  /* 0x0000000000017941 */ /* 0x000fea0003800000 */
.L_x_35:
[----:B-----5:R-:W-:Y:S01]  /*3e60*/  LOP3.LUT R29, R29, 0xff, RZ, 0xc0, !PT ;  /* 0x000000ff1d1d7812 */ /* 0x020fe200078ec0ff */
[----:B------:R-:W-:Y:S01]  /*3e70*/  BSSY B1, `(.L_x_37) ;  /* 0x0000012000017945 */ /* 0x000fe20003800000 */
[----:B-1----:R-:W-:Y:S02]  /*3e80*/  IADD3 R33, P4, R35, 0x8, RZ ;  /* 0x0000000823217810 */ /* 0x002fe40007f9e0ff */
[----:B------:R-:W-:Y:S02]  /*3e90*/  F2FP.F16.E4M3.UNPACK_B R29, R29 ;  /* 0x0000001dff1d723e */ /* 0x000fe400020006ff */
[----:B------:R-:W-:Y:S01]  /*3ea0*/  ISETP.LT.OR P0, PT, R27, 0x9, !P0 ;  /* 0x000000091b00780c */ /* 0x000fe20004701670 */
[----:B------:R-:W-:Y:S02]  /*3eb0*/  IMAD.X R30, RZ, RZ, R31, P4 ;  /* 0x000000ffff1e7224 */ /* 0x000fe400020e061f */
[----:B------:R-:W-:Y:S02]  /*3ec0*/  HADD2.F32 R29, -RZ, R29.H0_H0 ;  /* 0x2000001dff1d7230 */ /* 0x000fe40000004100 */
[----:B------:R-:W-:-:S02]  /*3ed0*/  IMAD R30, R30, UR6, RZ ;  /* 0x000000061e1e7c24 */ /* 0x000fc4000f8e02ff */
[----:B------:R-:W-:-:S04]  /*3ee0*/  IMAD.WIDE.U32 R24, R33, UR6, R24 ;  /* 0x0000000621187c25 */ /* 0x000fc8000f8e0018 */
[----:B------:R-:W-:Y:S01]  /*3ef0*/  FMUL R29, R29, R10 ;  /* 0x0000000a1d1d7220 */ /* 0x000fe20000400000 */
[----:B------:R-:W-:-:S03]  /*3f00*/  IMAD R33, R33, UR7, R30 ;  /* 0x0000000721217c24 */ /* 0x000fc6000f8e021e */
[----:B------:R-:W-:Y:S01]  /*3f10*/  FFMA R29, R92, R5, R29 ;  /* 0x000000055c1d7223 */ /* 0x000fe2000000001d */
[----:B------:R-:W-:-:S04]  /*3f20*/  IADD3 R24, P4, R24, UR10, RZ ;  /* 0x0000000a18187c10 */ /* 0x000fc8000ff9e0ff */
[----:B------:R-:W-:Y:S02]  /*3f30*/  F2FP.SATFINITE.E4M3.F32.PACK_AB_MERGE_C R31, RZ, R29, RZ ;  /* 0x0000001dff1f723e */ /* 0x000fe400048070ff */
[----:B------:R-:W-:Y:S02]  /*3f40*/  IADD3.X R25, R25, UR11, R33, P4, !PT ;  /* 0x0000000b19197c10 */ /* 0x000fe4000a7fe421 */
[----:B------:R-:W-:Y:S01]  /*3f50*/  PRMT R29, RZ, 0x7610, R29 ;  /* 0x00007610ff1d7816 */ /* 0x000fe2000000001d */
[----:B------:R1:W-:Y:S01]  /*3f60*/  @!P2 STG.E.U8 desc[UR24][R6.64+0x1], R31 ;  /* 0x0000011f0600a986 */ /* 0x0003e2000c101118 */
[----:B------:R-:W-:Y:S05]  /*3f70*/  @P0 BRA `(.L_x_38) ;  /* 0x0000000000040947 */ /* 0x000fea0003800000 */
[----:B------:R3:W5:Y:S02]  /*3f80*/  LDG.E.U8 R29, desc[UR24][R24.64] ;  /* 0x00000018181d7981 */ /* 0x000764000c1e1100 */
.L_x_38:
[----:B------:R-:W-:Y:S05]  /*3f90*/  BSYNC B1 ;  /* 0x0000000000017941 */ /* 0x000fea0003800000 */
.L_x_37:
[----:B-----5:R-:W-:Y:S01]  /*3fa0*/  LOP3.LUT R29, R29, 0xff, RZ, 0xc0, !PT ;  /* 0x000000ff1d1d7812 */ /* 0x020fe200078ec0ff */
[----:B------:R-:W-:Y:S01]  /*3fb0*/  BSSY B1, `(.L_x_39) ;  /* 0x000000b000017945 */ /* 0x000fe20003800000 */
[----:B------:R-:W-:Y:S02]  /*3fc0*/  ISETP.LT.OR P1, PT, R27, 0x9, !P1 ;  /* 0x000000091b00780c */ /* 0x000fe40004f21670 */
[----:B------:R-:W-:-:S05]  /*3fd0*/  F2FP.F16.E4M3.UNPACK_B R29, R29 ;  /* 0x0000001dff1d723e */ /* 0x000fca00020006ff */
[----:B------:R-:W-:-:S05]  /*3fe0*/  HADD2.F32 R29, -RZ, R29.H0_H0 ;  /* 0x2000001dff1d7230 */ /* 0x000fca0000004100 */
[----:B------:R-:W-:Y:S01]  /*3ff0*/  FMUL R30, R29, R10 ;  /* 0x0000000a1d1e7220 */ /* 0x000fe20000400000 */
[----:B------:R-:W-:-:S03]  /*4000*/  PRMT R29, RZ, 0x7610, R29 ;  /* 0x00007610ff1d7816 */ /* 0x000fc6000000001d */
[----:B------:R-:W-:-:S05]  /*4010*/  FFMA R30, R91, R5, R30 ;  /* 0x000000055b1e7223 */ /* 0x000fca000000001e */
[----:B-1----:R-:W-:-:S05]  /*4020*/  F2FP.SATFINITE.E4M3.F32.PACK_AB_MERGE_C R31, RZ, R30, RZ ;  /* 0x0000001eff1f723e */ /* 0x002fca00048070ff */
[----:B------:R1:W-:Y:S01]  /*4030*/  @!P0 STG.E.U8 desc[UR24][R8.64], R31 ;  /* 0x0000001f08008986 */ /* 0x0003e2000c101118 */
[----:B------:R-:W-:Y:S05]  /*4040*/  @P1 BRA `(.L_x_40) ;  /* 0x0000000000041947 */ /* 0x000fea0003800000 */
[----:B------:R4:W5:Y:S02]  /*4050*/  LDG.E.U8 R29, desc[UR24][R24.64+0x1] ;  /* 0x00000118181d7981 */ /* 0x000964000c1e1100 */
.L_x_40:
[----:B------:R-:W-:Y:S05]  /*4060*/  BSYNC B1 ;  /* 0x0000000000017941 */ /* 0x000fea0003800000 */
.L_x_39:
[----:B-----5:R-:W-:Y:S01]  /*4070*/  LOP3.LUT R29, R29, 0xff, RZ, 0xc0, !PT ;  /* 0x000000ff1d1d7812 */ /* 0x020fe200078ec0ff */
[----:B------:R-:W-:Y:S01]  /*4080*/  BSSY B1, `(.L_x_41) ;  /* 0x000000c000017945 */ /* 0x000fe20003800000 */
[----:B------:R-:W-:Y:S02]  /*4090*/  ISETP.GE.AND P0, PT, R28, 0x9, PT ;  /* 0x000000091c00780c */ /* 0x000fe40003f06270 */
[----:B------:R-:W-:Y:S02]  /*40a0*/  F2FP.F16.E4M3.UNPACK_B R29, R29 ;  /* 0x0000001dff1d723e */ /* 0x000fe400020006ff */
[----:B------:R-:W-:-:S03]  /*40b0*/  ISETP.LT.OR P2, PT, R27, 0x1, !P0 ;  /* 0x000000011b00780c */ /* 0x000fc60004741670 */
[----:B------:R-:W-:-:S05]  /*40c0*/  HADD2.F32 R29, -RZ, R29.H0_H0 ;  /* 0x2000001dff1d7230 */ /* 0x000fca0000004100 */
[----:B------:R-:W-:-:S04]  /*40d0*/  FMUL R29, R29, R10 ;  /* 0x0000000a1d1d7220 */ /* 0x000fc80000400000 */
[----:B------:R-:W-:-:S05]  /*40e0*/  FFMA R29, R90, R5, R29 ;  /* 0x000000055a1d7223 */ /* 0x000fca000000001d */
[----:B-1----:R-:W-:Y:S02]  /*40f0*/  F2FP.SATFINITE.E4M3.F32.PACK_AB_MERGE_C R31, RZ, R29, RZ ;  /* 0x0000001dff1f723e */ /* 0x002fe400048070ff */
[----:B------:R-:W-:-:S03]  /*4100*/  PRMT R29, RZ, 0x7610, R29 ;  /* 0x00007610ff1d7816 */ /* 0x000fc6000000001d */
[----:B------:R1:W-:Y:S01]  /*4110*/  @!P1 STG.E.U8 desc[UR24][R8.64+0x1], R31 ;  /* 0x0000011f08009986 */ /* 0x0003e2000c101118 */
[----:B------:R-:W-:Y:S05]  /*4120*/  @P2 BRA `(.L_x_42) ;  /* 0x0000000000042947 */ /* 0x000fea0003800000 */
[----:B------:R0:W5:Y:S02]  /*4130*/  LDG.E.U8 R29, desc[UR24][R14.64+0x8] ;  /* 0x000008180e1d7981 */ /* 0x000164000c1e1100 */
.L_x_42:
[----:B------:R-:W-:Y:S05]  /*4140*/  BSYNC B1 ;  /* 0x0000000000017941 */ /* 0x000fea0003800000 */
.L_x_41:
        /* <DEDUP_REMOVED lines=13> */
.L_x_44:
[----:B------:R-:W-:Y:S05]  /*4220*/  BSYNC B1 ;  /* 0x0000000000017941 */ /* 0x000fea0003800000 */
.L_x_43:
[----:B-----5:R-:W-:Y:S01]  /*4230*/  LOP3.LUT R29, R29, 0xff, RZ, 0xc0, !PT ;  /* 0x000000ff1d1d7812 */ /* 0x020fe200078ec0ff */
[----:B------:R-:W-:Y:S01]  /*4240*/  BSSY B1, `(.L_x_45) ;  /* 0x000000b000017945 */ /* 0x000fe20003800000 */
[----:B------:R-:W-:Y:S02]  /*4250*/  ISETP.LT.OR P0, PT, R27, 0x9, !P0 ;  /* 0x000000091b00780c */ /* 0x000fe40004701670 */
[----:B------:R-:W-:-:S05]  /*4260*/  F2FP.F16.E4M3.UNPACK_B R29, R29 ;  /* 0x0000001dff1d723e */ /* 0x000fca00020006ff */
        /* <DEDUP_REMOVED lines=8> */
.L_x_46:
[----:B------:R-:W-:Y:S05]  /*42f0*/  BSYNC B1 ;  /* 0x0000000000017941 */ /* 0x000fea0003800000 */
.L_x_45:
        /* <DEDUP_REMOVED lines=12> */
.L_x_48:
[----:B------:R-:W-:Y:S05]  /*43c0*/  BSYNC B1 ;  /* 0x0000000000017941 */ /* 0x000fea0003800000 */
.L_x_47:
        /* <DEDUP_REMOVED lines=13> */
.L_x_50:
[----:B------:R-:W-:Y:S05]  /*44a0*/  BSYNC B1 ;  /* 0x0000000000017941 */ /* 0x000fea0003800000 */
.L_x_49:
        /* <DEDUP_REMOVED lines=13> */
.L_x_52:
[----:B------:R-:W-:Y:S05]  /*4580*/  BSYNC B1 ;  /* 0x0000000000017941 */ /* 0x000fea0003800000 */
.L_x_51:
        /* <DEDUP_REMOVED lines=12> */
.L_x_54:
[----:B------:R-:W-:Y:S05]  /*4650*/  BSYNC B1 ;  /* 0x0000000000017941 */ /* 0x000fea0003800000 */
.L_x_53:
        /* <DEDUP_REMOVED lines=12> */
.L_x_56:
[----:B------:R-:W-:Y:S05]  /*4720*/  BSYNC B1 ;  /* 0x0000000000017941 */ /* 0x000fea0003800000 */
.L_x_55:
        /* <DEDUP_REMOVED lines=13> */
.L_x_58:
[----:B------:R-:W-:Y:S05]  /*4800*/  BSYNC B1 ;  /* 0x0000000000017941 */ /* 0x000fea0003800000 */
.L_x_57:
        /* <DEDUP_REMOVED lines=13> */
.L_x_60:
[----:B------:R-:W-:Y:S05]  /*48e0*/  BSYNC B1 ;  /* 0x0000000000017941 */ /* 0x000fea0003800000 */
.L_x_59:
        /* <DEDUP_REMOVED lines=12> */
.L_x_62:
[----:B------:R-:W-:Y:S05]  /*49b0*/  BSYNC B1 ;  /* 0x0000000000017941 */ /* 0x000fea0003800000 */
.L_x_61:
        /* <DEDUP_REMOVED lines=12> */
.L_x_64:
[----:B------:R-:W-:Y:S05]  /*4a80*/  BSYNC B1 ;  /* 0x0000000000017941 */ /* 0x000fea0003800000 */
.L_x_63:
        /* <DEDUP_REMOVED lines=13> */
.L_x_66:
[----:B------:R-:W-:Y:S05]  /*4b60*/  BSYNC B1 ;  /* 0x0000000000017941 */ /* 0x000fea0003800000 */
.L_x_65:
        /* <DEDUP_REMOVED lines=13> */
.L_x_68:
[----:B------:R-:W-:Y:S05]  /*4c40*/  BSYNC B1 ;  /* 0x0000000000017941 */ /* 0x000fea0003800000 */
.L_x_67:
        /* <DEDUP_REMOVED lines=12> */
.L_x_70:
[----:B------:R-:W-:Y:S05]  /*4d10*/  BSYNC B1 ;  /* 0x0000000000017941 */ /* 0x000fea0003800000 */
.L_x_69:
        /* <DEDUP_REMOVED lines=12> */
.L_x_72:
[----:B------:R-:W-:Y:S05]  /*4de0*/  BSYNC B1 ;  /* 0x0000000000017941 */ /* 0x000fea0003800000 */
.L_x_71:
        /* <DEDUP_REMOVED lines=13> */
.L_x_74:
[----:B------:R-:W-:Y:S05]  /*4ec0*/  BSYNC B1 ;  /* 0x0000000000017941 */ /* 0x000fea0003800000 */
.L_x_73:
        /* <DEDUP_REMOVED lines=13> */
.L_x_76:
[----:B------:R-:W-:Y:S05]  /*4fa0*/  BSYNC B1 ;  /* 0x0000000000017941 */ /* 0x000fea0003800000 */
.L_x_75:
        /* <DEDUP_REMOVED lines=12> */
.L_x_78:
[----:B------:R-:W-:Y:S05]  /*5070*/  BSYNC B1 ;  /* 0x0000000000017941 */ /* 0x000fea0003800000 */
.L_x_77:
        /* <DEDUP_REMOVED lines=12> */
.L_x_80:
[----:B------:R-:W-:Y:S05]  /*5140*/  BSYNC B1 ;  /* 0x0000000000017941 */ /* 0x000fea0003800000 */
.L_x_79:
        /* <DEDUP_REMOVED lines=13> */
.L_x_82:
[----:B------:R-:W-:Y:S05]  /*5220*/  BSYNC B1 ;  /* 0x0000000000017941 */ /* 0x000fea0003800000 */
.L_x_81:
        /* <DEDUP_REMOVED lines=13> */
.L_x_84:
[----:B------:R-:W-:Y:S05]  /*5300*/  BSYNC B1 ;  /* 0x0000000000017941 */ /* 0x000fea0003800000 */
.L_x_83:
        /* <DEDUP_REMOVED lines=12> */
.L_x_86:
[----:B------:R-:W-:Y:S05]  /*53d0*/  BSYNC B1 ;  /* 0x0000000000017941 */ /* 0x000fea0003800000 */
.L_x_85:
        /* <DEDUP_REMOVED lines=12> */
.L_x_88:
[----:B------:R-:W-:Y:S05]  /*54a0*/  BSYNC B1 ;  /* 0x0000000000017941 */ /* 0x000fea0003800000 */
.L_x_87:
        /* <DEDUP_REMOVED lines=13> */
.L_x_90:
[----:B------:R-:W-:Y:S05]  /*5580*/  BSYNC B1 ;  /* 0x0000000000017941 */ /* 0x000fea0003800000 */
.L_x_89:
[----:B-----5:R-:W-:Y:S01]  /*5590*/  LOP3.LUT R29, R29, 0xff, RZ, 0xc0, !PT ;  /* 0x000000ff1d1d7812 */ /* 0x020fe200078ec0ff */
[----:B------:R-:W-:Y:S01]  /*55a0*/  BSSY B1, `(.L_x_91) ;  /* 0x000000c000017945 */ /* 0x000fe20003800000 */
[----:B------:R-:W-:Y:S02]  /*55b0*/  ISETP.GE.AND P1, PT, R28, 0x3a, PT ;  /* 0x0000003a1c00780c */ /* 0x000fe40003f26270 */
[----:B------:R-:W-:Y:S02]  /*55c0*/  F2FP.F16.E4M3.UNPACK_B R29, R29 ;  /* 0x0000001dff1d723e */ /* 0x000fe400020006ff */
[----:B------:R-:W-:-:S03]  /*55d0*/  ISETP.LT.OR P4, PT, R27, 0x1, !P1 ;  /* 0x000000011b00780c */ /* 0x000fc60004f81670 */
[----:B------:R-:W-:-:S05]  /*55e0*/  HADD2.F32 R29, -RZ, R29.H0_H0 ;  /* 0x2000001dff1d7230 */ /* 0x000fca0000004100 */
[----:B------:R-:W-:-:S04]  /*55f0*/  FMUL R30, R29, R10 ;  /* 0x0000000a1d1e7220 */ /* 0x000fc80000400000 */
[----:B------:R-:W-:Y:S01]  /*5600*/  FFMA R30, R23, R5, R30 ;  /* 0x00000005171e7223 */ /* 0x000fe2000000001e */
[----:B------:R-:W-:-:S04]  /*5610*/  PRMT R23, RZ, 0x7610, R23 ;  /* 0x00007610ff177816 */ /* 0x000fc80000000017 */
[----:B------:R-:W-:-:S05]  /*5620*/  F2FP.SATFINITE.E4M3.F32.PACK_AB_MERGE_C R29, RZ, R30, RZ ;  /* 0x0000001eff1d723e */ /* 0x000fca00048070ff */
[----:B------:R0:W-:Y:S01]  /*5630*/  @!P2 STG.E.U8 desc[UR24][R6.64+0x38], R29 ;  /* 0x0000381d0600a986 */ /* 0x0001e2000c101118 */
[----:B------:R-:W-:Y:S05]  /*5640*/  @P4 BRA `(.L_x_92) ;  /* 0x0000000000044947 */ /* 0x000fea0003800000 */
[----:B------:R0:W5:Y:S02]  /*5650*/  LDG.E.U8 R23, desc[UR24][R14.64+0x39] ;  /* 0x000039180e177981 */ /* 0x000164000c1e1100 */
.L_x_92:
[----:B------:R-:W-:Y:S05]  /*5660*/  BSYNC B1 ;  /* 0x0000000000017941 */ /* 0x000fea0003800000 */
.L_x_91:
[----:B-----5:R-:W-:Y:S01]  /*5670*/  LOP3.LUT R23, R23, 0xff, RZ, 0xc0, !PT ;  /* 0x000000ff17177812 */ /* 0x020fe200078ec0ff */
[----:B------:R-:W-:Y:S01]  /*5680*/  BSSY B1, `(.L_x_93) ;  /* 0x000000b000017945 */ /* 0x000fe20003800000 */
[----:B------:R-:W-:Y:S02]  /*5690*/  ISETP.LT.OR P0, PT, R27, 0x9, !P0 ;  /* 0x000000091b00780c */ /* 0x000fe40004701670 */
[----:B------:R-:W-:-:S05]  /*56a0*/  F2FP.F16.E4M3.UNPACK_B R23, R23 ;  /* 0x00000017ff17723e */ /* 0x000fca00020006ff */
[----:B------:R-:W-:-:S05]  /*56b0*/  HADD2.F32 R23, -RZ, R23.H0_H0 ;  /* 0x20000017ff177230 */ /* 0x000fca0000004100 */
[----:B------:R-:W-:-:S04]  /*56c0*/  FMUL R23, R23, R10 ;  /* 0x0000000a17177220 */ /* 0x000fc80000400000 */
[----:B------:R-:W-:-:S05]  /*56d0*/  FFMA R23, R64, R5, R23 ;  /* 0x0000000540177223 */ /* 0x000fca0000000017 */
[----:B0-----:R-:W-:Y:S02]  /*56e0*/  F2FP.SATFINITE.E4M3.F32.PACK_AB_MERGE_C R29, RZ, R23, RZ ;  /* 0x00000017ff1d723e */ /* 0x001fe400048070ff */
[----:B------:R-:W-:-:S03]  /*56f0*/  PRMT R23, RZ, 0x7610, R23 ;  /* 0x00007610ff177816 */ /* 0x000fc60000000017 */
[----:B------:R0:W-:Y:S01]  /*5700*/  @!P4 STG.E.U8 desc[UR24][R6.64+0x39], R29 ;  /* 0x0000391d0600c986 */ /* 0x0001e2000c101118 */
[----:B------:R-:W-:Y:S05]  /*5710*/  @P0 BRA `(.L_x_94) ;  /* 0x0000000000040947 */ /* 0x000fea0003800000 */
[----:B------:R0:W5:Y:S02]  /*5720*/  LDG.E.U8 R23, desc[UR24][R24.64+0x38] ;  /* 0x0000381818177981 */ /* 0x000164000c1e1100 */
.L_x_94:
[----:B------:R-:W-:Y:S05]  /*5730*/  BSYNC B1 ;  /* 0x0000000000017941 */ /* 0x000fea0003800000 */
.L_x_93:
[----:B-----5:R-:W-:Y:S01]  /*5740*/  LOP3.LUT R23, R23, 0xff, RZ, 0xc0, !PT ;  /* 0x000000ff17177812 */ /* 0x020fe200078ec0ff */
[----:B------:R-:W-:Y:S01]  /*5750*/  BSSY B1, `(.L_x_95) ;  /* 0x000000b000017945 */ /* 0x000fe20003800000 */
[----:B------:R-:W-:Y:S02]  /*5760*/  ISETP.LT.OR P1, PT, R27, 0x9, !P1 ;  /* 0x000000091b00780c */ /* 0x000fe40004f21670 */
[----:B------:R-:W-:-:S05]  /*5770*/  F2FP.F16.E4M3.UNPACK_B R23, R23 ;  /* 0x00000017ff17723e */ /* 0x000fca00020006ff */
        /* <DEDUP_REMOVED lines=8> */
.L_x_96:
[----:B------:R-:W-:Y:S05]  /*5800*/  BSYNC B1 ;  /* 0x0000000000017941 */ /* 0x000fea0003800000 */
.L_x_95:
        /* <DEDUP_REMOVED lines=13> */
.L_x_98:
[----:B------:R-:W-:Y:S05]  /*58e0*/  BSYNC B1 ;  /* 0x0000000000017941 */ /* 0x000fea0003800000 */
.L_x_97:
        /* <DEDUP_REMOVED lines=13> */
.L_x_100:
[----:B------:R-:W-:Y:S05]  /*59c0*/  BSYNC B1 ;  /* 0x0000000000017941 */ /* 0x000fea0003800000 */
.L_x_99:
        /* <DEDUP_REMOVED lines=12> */
.L_x_102:
[----:B------:R-:W-:Y:S05]  /*5a90*/  BSYNC B1 ;  /* 0x0000000000017941 */ /* 0x000fea0003800000 */
.L_x_101:
        /* <DEDUP_REMOVED lines=12> */
.L_x_104:
[----:B------:R-:W-:Y:S05]  /*5b60*/  BSYNC B1 ;  /* 0x0000000000017941 */ /* 0x000fea0003800000 */
.L_x_103:
        /* <DEDUP_REMOVED lines=13> */
.L_x_106:
[----:B------:R-:W-:Y:S05]  /*5c40*/  BSYNC B1 ;  /* 0x0000000000017941 */ /* 0x000fea0003800000 */
.L_x_105:
        /* <DEDUP_REMOVED lines=13> */
.L_x_108:
[----:B------:R-:W-:Y:S05]  /*5d20*/  BSYNC B1 ;  /* 0x0000000000017941 */ /* 0x000fea0003800000 */
.L_x_107:
[----:B-----5:R-:W-:Y:S01]  /*5d30*/  LOP3.LUT R13, R13, 0xff, RZ, 0xc0, !PT ;  /* 0x000000ff0d0d7812 */ /* 0x020fe200078ec0ff */
[----:B------:R-:W-:Y:S01]  /*5d40*/  BSSY B1, `(.L_x_109) ;  /* 0x000000b000017945 */ /* 0x000fe20003800000 */
[----:B------:R-:W-:Y:S02]  /*5d50*/  ISETP.LT.OR P0, PT, R27, 0x9, !P0 ;  /* 0x000000091b00780c */ /* 0x000fe40004701670 */
[----:B------:R-:W-:-:S05]  /*5d60*/  F2FP.F16.E4M3.UNPACK_B R13, R13 ;  /* 0x0000000dff0d723e */ /* 0x000fca00020006ff */
[----:B------:R-:W-:-:S05]  /*5d70*/  HADD2.F32 R13, -RZ, R13.H0_H0 ;  /* 0x2000000dff0d7230 */ /* 0x000fca0000004100 */
[----:B------:R-:W-:-:S04]  /*5d80*/  FMUL R13, R13, R10 ;  /* 0x0000000a0d0d7220 */ /* 0x000fc80000400000 */
[----:B------:R-:W-:-:S05]  /*5d90*/  FFMA R13, R16, R5, R13 ;  /* 0x00000005100d7223 */ /* 0x000fca000000000d */
[----:B0-2---:R-:W-:Y:S02]  /*5da0*/  F2FP.SATFINITE.E4M3.F32.PACK_AB_MERGE_C R15, RZ, R13, RZ ;  /* 0x0000000dff0f723e */ /* 0x005fe400048070ff */
[----:B------:R-:W-:-:S03]  /*5db0*/  PRMT R13, RZ, 0x7610, R13 ;  /* 0x00007610ff0d7816 */ /* 0x000fc6000000000d */
[----:B------:R0:W-:Y:S01]  /*5dc0*/  @!P4 STG.E.U8 desc[UR24][R6.64+0x49], R15 ;  /* 0x0000490f0600c986 */ /* 0x0001e2000c101118 */
[----:B------:R-:W-:Y:S05]  /*5dd0*/  @P0 BRA `(.L_x_110) ;  /* 0x0000000000040947 */ /* 0x000fea0003800000 */
[----:B------:R2:W5:Y:S02]  /*5de0*/  LDG.E.U8 R13, desc[UR24][R24.64+0x48] ;  /* 0x00004818180d7981 */ /* 0x000564000c1e1100 */
.L_x_110:
[----:B------:R-:W-:Y:S05]  /*5df0*/  BSYNC B1 ;  /* 0x0000000000017941 */ /* 0x000fea0003800000 */
.L_x_109:
[----:B-----5:R-:W-:Y:S01]  /*5e00*/  LOP3.LUT R13, R13, 0xff, RZ, 0xc0, !PT ;  /* 0x000000ff0d0d7812 */ /* 0x020fe200078ec0ff */
[----:B------:R-:W-:Y:S01]  /*5e10*/  BSSY B1, `(.L_x_111) ;  /* 0x000000b000017945 */ /* 0x000fe20003800000 */
[----:B------:R-:W-:Y:S02]  /*5e20*/  ISETP.LT.OR P1, PT, R27, 0x9, !P1 ;  /* 0x000000091b00780c */ /* 0x000fe40004f21670 */
[----:B------:R-:W-:-:S05]  /*5e30*/  F2FP.F16.E4M3.UNPACK_B R13, R13 ;  /* 0x0000000dff0d723e */ /* 0x000fca00020006ff */
[----:B------:R-:W-:-:S05]  /*5e40*/  HADD2.F32 R13, -RZ, R13.H0_H0 ;  /* 0x2000000dff0d7230 */ /* 0x000fca0000004100 */
[----:B0-----:R-:W-:-:S04]  /*5e50*/  FMUL R6, R13, R10 ;  /* 0x0000000a0d067220 */ /* 0x001fc80000400000 */
[----:B------:R-:W-:-:S05]  /*5e60*/  FFMA R6, R11, R5, R6 ;  /* 0x000000050b067223 */ /* 0x000fca0000000006 */
[----:B------:R-:W-:Y:S02]  /*5e70*/  F2FP.SATFINITE.E4M3.F32.PACK_AB_MERGE_C R7, RZ, R6, RZ ;  /* 0x00000006ff07723e */ /* 0x000fe400048070ff */
[----:B------:R-:W-:-:S03]  /*5e80*/  PRMT R6, RZ, 0x7610, R6 ;  /* 0x00007610ff067816 */ /* 0x000fc60000000006 */
[----:B------:R0:W-:Y:S01]  /*5e90*/  @!P0 STG.E.U8 desc[UR24][R8.64+0x48], R7 ;  /* 0x0000480708008986 */ /* 0x0001e2000c101118 */
[----:B------:R-:W-:Y:S05]  /*5ea0*/  @P1 BRA `(.L_x_112) ;  /* 0x0000000000041947 */ /* 0x000fea0003800000 */
[----:B------:R0:W5:Y:S02]  /*5eb0*/  LDG.E.U8 R6, desc[UR24][R24.64+0x49] ;  /* 0x0000491818067981 */ /* 0x000164000c1e1100 */
.L_x_112:
[----:B------:R-:W-:Y:S05]  /*5ec0*/  BSYNC B1 ;  /* 0x0000000000017941 */ /* 0x000fea0003800000 */
.L_x_111:
[----:B------:R-:W-:Y:S05]  /*5ed0*/  @P1 BRA `(.L_x_113) ;  /* 0x0000000800f01947 */ /* 0x000fea0003800000 */
[----:B-----5:R-:W-:-:S04]  /*5ee0*/  LOP3.LUT R6, R6, 0xff, RZ, 0xc0, !PT ;  /* 0x000000ff06067812 */ /* 0x020fc800078ec0ff */
[----:B------:R-:W-:-:S05]  /*5ef0*/  F2FP.F16.E4M3.UNPACK_B R6, R6 ;  /* 0x00000006ff06723e */ /* 0x000fca00020006ff */
[----:B0-----:R-:W-:-:S05]  /*5f00*/  HADD2.F32 R7, -RZ, R6.H0_H0 ;  /* 0x20000006ff077230 */ /* 0x001fca0000004100 */
[----:B------:R-:W-:-:S04]  /*5f10*/  FMUL R7, R7, R10 ;  /* 0x0000000a07077220 */ /* 0x000fc80000400000 */
[----:B------:R-:W-:-:S05]  /*5f20*/  FFMA R7, R12, R5, R7 ;  /* 0x000000050c077223 */ /* 0x000fca0000000007 */
[----:B------:R-:W-:-:S05]  /*5f30*/  F2FP.SATFINITE.E4M3.F32.PACK_AB_MERGE_C R7, RZ, R7, RZ ;  /* 0x00000007ff07723e */ /* 0x000fca00048070ff */
[----:B------:R0:W-:Y:S01]  /*5f40*/  STG.E.U8 desc[UR24][R8.64+0x49], R7 ;  /* 0x0000490708007986 */ /* 0x0001e2000c101118 */
[----:B------:R-:W-:Y:S05]  /*5f50*/  BRA `(.L_x_113) ;  /* 0x0000000800d07947 */ /* 0x000fea0003800000 */
.L_x_32:
[C---:B------:R-:W-:Y:S01]  /*5f60*/  ISETP.GE.AND P4, PT, R28.reuse, 0x1, PT ;  /* 0x000000011c00780c */ /* 0x040fe20003f86270 */
[-C--:B--2---:R-:W-:Y:S01]  /*5f70*/  FMUL R93, R93, R5.reuse ;  /* 0x000000055d5d7220 */ /* 0x084fe20000400000 */
[----:B------:R-:W-:Y:S01]  /*5f80*/  ISETP.GE.AND P1, PT, R28, 0x2, PT ;  /* 0x000000021c00780c */ /* 0x000fe20003f26270 */
[-C--:B------:R-:W-:Y:S01]  /*5f90*/  FMUL R92, R92, R5.reuse ;  /* 0x000000055c5c7220 */ /* 0x080fe20000400000 */
[----:B------:R-:W-:Y:S01]  /*5fa0*/  ISETP.LT.OR P0, PT, R27, 0x1, !P4 ;  /* 0x000000011b00780c */ /* 0x000fe20006701670 */
[-C--:B------:R-:W-:Y:S01]  /*5fb0*/  FMUL R91, R91, R5.reuse ;  /* 0x000000055b5b7220 */ /* 0x080fe20000400000 */
[----:B------:R-:W-:Y:S01]  /*5fc0*/  ISETP.LT.OR P2, PT, R27, 0x1, !P1 ;  /* 0x000000011b00780c */ /* 0x000fe20004f41670 */
[----:B------:R-:W-:Y:S01]  /*5fd0*/  FMUL R90, R90, R5 ;  /* 0x000000055a5a7220 */ /* 0x000fe20000400000 */
[----:B------:R-:W-:Y:S01]  /*5fe0*/  F2FP.SATFINITE.E4M3.F32.PACK_AB_MERGE_C R93, RZ, R93, RZ ;  /* 0x0000005dff5d723e */ /* 0x000fe200048070ff */
[-C--:B------:R-:W-:Y:S01]  /*5ff0*/  FMUL R89, R89, R5.reuse ;  /* 0x0000000559597220 */ /* 0x080fe20000400000 */
[----:B------:R-:W-:Y:S01]  /*6000*/  F2FP.SATFINITE.E4M3.F32.PACK_AB_MERGE_C R15, RZ, R92, RZ ;  /* 0x0000005cff0f723e */ /* 0x000fe200048070ff */
[-C--:B------:R-:W-:Y:S01]  /*6010*/  FMUL R88, R88, R5.reuse ;  /* 0x0000000558587220 */ /* 0x080fe20000400000 */
[----:B------:R-:W-:Y:S01]  /*6020*/  ISETP.LT.OR P4, PT, R27, 0x9, !P4 ;  /* 0x000000091b00780c */ /* 0x000fe20006781670 */
[-C--:B------:R-:W-:Y:S01]  /*6030*/  FMUL R87, R87, R5.reuse ;  /* 0x0000000557577220 */ /* 0x080fe20000400000 */
[----:B------:R-:W-:Y:S01]  /*6040*/  ISETP.LT.OR P1, PT, R27, 0x9, !P1 ;  /* 0x000000091b00780c */ /* 0x000fe20004f21670 */
[----:B------:R-:W-:Y:S01]  /*6050*/  FMUL R86, R86, R5 ;  /* 0x0000000556567220 */ /* 0x000fe20000400000 */
[----:B------:R-:W-:Y:S01]  /*6060*/  F2FP.SATFINITE.E4M3.F32.PACK_AB_MERGE_C R91, RZ, R91, RZ ;  /* 0x0000005bff5b723e */ /* 0x000fe200048070ff */
[----:B------:R-:W-:Y:S01]  /*6070*/  @!P0 STG.E.U8 desc[UR24][R6.64], R93 ;  /* 0x0000005d06008986 */ /* 0x000fe2000c101118 */
[C---:B------:R-:W-:Y:S01]  /*6080*/  ISETP.GE.AND P0, PT, R28.reuse, 0x9, PT ;  /* 0x000000091c00780c */ /* 0x040fe20003f06270 */
[----:B------:R-:W-:Y:S01]  /*6090*/  FMUL R83, R83, R5 ;  /* 0x0000000553537220 */ /* 0x000fe20000400000 */
[----:B------:R-:W-:Y:S01]  /*60a0*/  F2FP.SATFINITE.E4M3.F32.PACK_AB_MERGE_C R89, RZ, R89, RZ ;  /* 0x00000059ff59723e */ /* 0x000fe200048070ff */
[----:B------:R0:W-:Y:S01]  /*60b0*/  @!P2 STG.E.U8 desc[UR24][R6.64+0x1], R15 ;  /* 0x0000010f0600a986 */ /* 0x0001e2000c101118 */
[----:B------:R-:W-:Y:S01]  /*60c0*/  ISETP.GE.AND P2, PT, R28, 0xa, PT ;  /* 0x0000000a1c00780c */ /* 0x000fe20003f46270 */
[-C--:B------:R-:W-:Y:S01]  /*60d0*/  FMUL R84, R84, R5.reuse ;  /* 0x0000000554547220 */ /* 0x080fe20000400000 */
[C---:B------:R-:W-:Y:S01]  /*60e0*/  ISETP.LT.OR P5, PT, R27.reuse, 0x1, !P0 ;  /* 0x000000011b00780c */ /* 0x040fe200047a1670 */
[----:B------:R-:W-:Y:S01]  /*60f0*/  @!P4 STG.E.U8 desc[UR24][R8.64], R91 ;  /* 0x0000005b0800c986 */ /* 0x000fe2000c101118 */
[----:B------:R-:W-:Y:S01]  /*6100*/  ISETP.LT.OR P6, PT, R27, 0x1, !P2 ;  /* 0x000000011b00780c */ /* 0x000fe200057c1670 */
[-C--:B------:R-:W-:Y:S01]  /*6110*/  FMUL R81, R81, R5.reuse ;  /* 0x0000000551517220 */ /* 0x080fe20000400000 */
[----:B------:R-:W-:Y:S01]  /*6120*/  F2FP.SATFINITE.E4M3.F32.PACK_AB_MERGE_C R25, RZ, R88, RZ ;  /* 0x00000058ff19723e */ /* 0x000fe200048070ff */
[-C--:B------:R-:W-:Y:S01]  /*6130*/  FMUL R82, R82, R5.reuse ;  /* 0x0000000552527220 */ /* 0x080fe20000400000 */
[----:B------:R-:W-:Y:S01]  /*6140*/  ISETP.GE.AND P4, PT, R28, 0x11, PT ;  /* 0x000000111c00780c */ /* 0x000fe20003f86270 */
[-C--:B------:R-:W-:Y:S01]  /*6150*/  FMUL R79, R79, R5.reuse ;  /* 0x000000054f4f7220 */ /* 0x080fe20000400000 */
[----:B------:R-:W-:Y:S01]  /*6160*/  ISETP.LT.OR P0, PT, R27, 0x9, !P0 ;  /* 0x000000091b00780c */ /* 0x000fe20004701670 */
[-C--:B------:R-:W-:Y:S01]  /*6170*/  FMUL R80, R80, R5.reuse ;  /* 0x0000000550507220 */ /* 0x080fe20000400000 */
[----:B0-----:R-:W-:Y:S01]  /*6180*/  F2FP.SATFINITE.E4M3.F32.PACK_AB_MERGE_C R15, RZ, R90, RZ ;  /* 0x0000005aff0f723e */ /* 0x001fe200048070ff */
[-C--:B------:R-:W-:Y:S01]  /*6190*/  FMUL R77, R77, R5.reuse ;  /* 0x000000054d4d7220 */ /* 0x080fe20000400000 */
[----:B------:R-:W-:Y:S01]  /*61a0*/  ISETP.LT.OR P2, PT, R27, 0x9, !P2 ;  /* 0x000000091b00780c */ /* 0x000fe20005741670 */
[----:B------:R-:W-:Y:S01]  /*61b0*/  FMUL R78, R78, R5 ;  /* 0x000000054e4e7220 */ /* 0x000fe20000400000 */
[----:B------:R-:W-:Y:S01]  /*61c0*/  F2FP.SATFINITE.E4M3.F32.PACK_AB_MERGE_C R87, RZ, R87, RZ ;  /* 0x00000057ff57723e */ /* 0x000fe200048070ff */
[----:B------:R0:W-:Y:S01]  /*61d0*/  @!P1 STG.E.U8 desc[UR24][R8.64+0x1], R15 ;  /* 0x0000010f08009986 */ /* 0x0001e2000c101118 */
[----:B------:R-:W-:Y:S01]  /*61e0*/  ISETP.GE.AND P1, PT, R28, 0x12, PT ;  /* 0x000000121c00780c */ /* 0x000fe20003f26270 */
[----:B------:R-:W-:Y:S01]  /*61f0*/  FMUL R75, R75, R5 ;  /* 0x000000054b4b7220 */ /* 0x000fe20000400000 */
[----:B------:R-:W-:Y:S01]  /*6200*/  F2FP.SATFINITE.E4M3.F32.PACK_AB_MERGE_C R83, RZ, R83, RZ ;  /* 0x00000053ff53723e */ /* 0x000fe200048070ff */
[----:B------:R-:W-:Y:S01]  /*6210*/  @!P5 STG.E.U8 desc[UR24][R6.64+0x8], R89 ;  /* 0x000008590600d986 */ /* 0x000fe2000c101118 */
[C---:B------:R-:W-:Y:S01]  /*6220*/  ISETP.LT.OR P5, PT, R27.reuse, 0x1, !P4 ;  /* 0x000000011b00780c */ /* 0x040fe200067a1670 */
[-C--:B------:R-:W-:Y:S01]  /*6230*/  FMUL R76, R76, R5.reuse ;  /* 0x000000054c4c7220 */ /* 0x080fe20000400000 */
[C---:B------:R-:W-:Y:S01]  /*6240*/  ISETP.LT.OR P4, PT, R27.reuse, 0x9, !P4 ;  /* 0x000000091b00780c */ /* 0x040fe20006781670 */
[----:B------:R1:W-:Y:S01]  /*6250*/  @!P6 STG.E.U8 desc[UR24][R6.64+0x9], R25 ;  /* 0x000009190600e986 */ /* 0x0003e2000c101118 */
[----:B------:R-:W-:Y:S01]  /*6260*/  ISETP.LT.OR P6, PT, R27, 0x1, !P1 ;  /* 0x000000011b00780c */ /* 0x000fe20004fc1670 */
[----:B------:R-:W-:Y:S01]  /*6270*/  FMUL R74, R74, R5 ;  /* 0x000000054a4a7220 */ /* 0x000fe20000400000 */
[----:B------:R-:W-:Y:S01]  /*6280*/  F2FP.SATFINITE.E4M3.F32.PACK_AB_MERGE_C R81, RZ, R81, RZ ;  /* 0x00000051ff51723e */ /* 0x000fe200048070ff */
[----:B------:R-:W-:Y:S01]  /*6290*/  @!P0 STG.E.U8 desc[UR24][R8.64+0x8], R87 ;  /* 0x0000085708008986 */ /* 0x000fe2000c101118 */
[----:B0-----:R-:W-:Y:S01]  /*62a0*/  F2FP.SATFINITE.E4M3.F32.PACK_AB_MERGE_C R15, RZ, R86, RZ ;  /* 0x00000056ff0f723e */ /* 0x001fe200048070ff */
[-C--:B------:R-:W-:Y:S01]  /*62b0*/  FMUL R73, R73, R5.reuse ;  /* 0x0000000549497220 */ /* 0x080fe20000400000 */
[----:B------:R-:W-:Y:S01]  /*62c0*/  ISETP.GE.AND P0, PT, R28, 0x1a, PT ;  /* 0x0000001a1c00780c */ /* 0x000fe20003f06270 */
[-C--:B------:R-:W-:Y:S01]  /*62d0*/  FMUL R72, R72, R5.reuse ;  /* 0x0000000548487220 */ /* 0x080fe20000400000 */
[----:B------:R-:W-:Y:S01]  /*62e0*/  ISETP.LT.OR P1, PT, R27, 0x9, !P1 ;  /* 0x000000091b00780c */ /* 0x000fe20004f21670 */
[----:B------:R0:W-:Y:S01]  /*62f0*/  @!P2 STG.E.U8 desc[UR24][R8.64+0x9], R15 ;  /* 0x0000090f0800a986 */ /* 0x0001e2000c101118 */
[----:B------:R-:W-:Y:S01]  /*6300*/  ISETP.GE.AND P2, PT, R28, 0x19, PT ;  /* 0x000000191c00780c */ /* 0x000fe20003f46270 */
[-C--:B------:R-:W-:Y:S01]  /*6310*/  FMUL R71, R71, R5.reuse ;  /* 0x0000000547477220 */ /* 0x080fe20000400000 */
[----:B-1----:R-:W-:Y:S01]  /*6320*/  F2FP.SATFINITE.E4M3.F32.PACK_AB_MERGE_C R25, RZ, R84, RZ ;  /* 0x00000054ff19723e */ /* 0x002fe200048070ff */
[----:B------:R-:W-:Y:S01]  /*6330*/  @!P5 STG.E.U8 desc[UR24][R6.64+0x10], R83 ;  /* 0x000010530600d986 */ /* 0x000fe2000c101118 */
[----:B------:R-:W-:Y:S01]  /*6340*/  ISETP.LT.OR P5, PT, R27, 0x1, !P0 ;  /* 0x000000011b00780c */ /* 0x000fe200047a1670 */
[----:B------:R-:W-:Y:S01]  /*6350*/  FMUL R70, R70, R5 ;  /* 0x0000000546467220 */ /* 0x000fe20000400000 */
[----:B------:R-:W-:Y:S01]  /*6360*/  F2FP.SATFINITE.E4M3.F32.PACK_AB_MERGE_C R79, RZ, R79, RZ ;  /* 0x0000004fff4f723e */ /* 0x000fe200048070ff */
[----:B------:R1:W-:Y:S01]  /*6370*/  @!P6 STG.E.U8 desc[UR24][R6.64+0x11], R25 ;  /* 0x000011190600e986 */ /* 0x0003e2000c101118 */
[----:B------:R-:W-:Y:S01]  /*6380*/  F2FP.SATFINITE.E4M3.F32.PACK_AB_MERGE_C R77, RZ, R77, RZ ;  /* 0x0000004dff4d723e */ /* 0x000fe200048070ff */
[-C--:B------:R-:W-:Y:S01]  /*6390*/  FMUL R69, R69, R5.reuse ;  /* 0x0000000545457220 */ /* 0x080fe20000400000 */
[C---:B------:R-:W-:Y:S01]  /*63a0*/  ISETP.LT.OR P0, PT, R27.reuse, 0x9, !P0 ;  /* 0x000000091b00780c */ /* 0x040fe20004701670 */
[----:B------:R-:W-:Y:S01]  /*63b0*/  @!P4 STG.E.U8 desc[UR24][R8.64+0x10], R81 ;  /* 0x000010510800c986 */ /* 0x000fe2000c101118 */
[C---:B------:R-:W-:Y:S01]  /*63c0*/  ISETP.LT.OR P4, PT, R27.reuse, 0x1, !P2 ;  /* 0x000000011b00780c */ /* 0x040fe20005781670 */
[-C--:B------:R-:W-:Y:S01]  /*63d0*/  FMUL R68, R68, R5.reuse ;  /* 0x0000000544447220 */ /* 0x080fe20000400000 */
[----:B------:R-:W-:Y:S01]  /*63e0*/  ISETP.LT.OR P2, PT, R27, 0x9, !P2 ;  /* 0x000000091b00780c */ /* 0x000fe20005741670 */
[-C--:B------:R-:W-:Y:S01]  /*63f0*/  FMUL R67, R67, R5.reuse ;  /* 0x0000000543437220 */ /* 0x080fe20000400000 */
[----:B0-----:R-:W-:Y:S01]  /*6400*/  F2FP.SATFINITE.E4M3.F32.PACK_AB_MERGE_C R15, RZ, R82, RZ ;  /* 0x00000052ff0f723e */ /* 0x001fe200048070ff */
[-C--:B------:R-:W-:Y:S01]  /*6410*/  FMUL R65, R65, R5.reuse ;  /* 0x0000000541417220 */ /* 0x080fe20000400000 */
[----:B------:R-:W-:Y:S01]  /*6420*/  F2FP.SATFINITE.E4M3.F32.PACK_AB_MERGE_C R29, RZ, R78, RZ ;  /* 0x0000004eff1d723e */ /* 0x000fe200048070ff */
[-C--:B------:R-:W-:Y:S01]  /*6430*/  FMUL R66, R66, R5.reuse ;  /* 0x0000000542427220 */ /* 0x080fe20000400000 */
[----:B-1----:R-:W-:Y:S01]  /*6440*/  F2FP.SATFINITE.E4M3.F32.PACK_AB_MERGE_C R25, RZ, R80, RZ ;  /* 0x00000050ff19723e */ /* 0x002fe200048070ff */
[----:B------:R0:W-:Y:S01]  /*6450*/  @!P1 STG.E.U8 desc[UR24][R8.64+0x11], R15 ;  /* 0x0000110f08009986 */ /* 0x0001e2000c101118 */
[----:B------:R-:W-:Y:S01]  /*6460*/  ISETP.GE.AND P1, PT, R28, 0x21, PT ;  /* 0x000000211c00780c */ /* 0x000fe20003f26270 */
[----:B------:R-:W-:Y:S01]  /*6470*/  FMUL R64, R64, R5 ;  /* 0x0000000540407220 */ /* 0x000fe20000400000 */
[----:B------:R-:W-:Y:S01]  /*6480*/  F2FP.SATFINITE.E4M3.F32.PACK_AB_MERGE_C R75, RZ, R75, RZ ;  /* 0x0000004bff4b723e */ /* 0x000fe200048070ff */
[----:B------:R-:W-:Y:S01]  /*6490*/  @!P4 STG.E.U8 desc[UR24][R6.64+0x18], R79 ;  /* 0x0000184f0600c986 */ /* 0x000fe2000c101118 */
[----:B------:R-:W-:Y:S01]  /*64a0*/  ISETP.LT.OR P4, PT, R27, 0x1, !P1 ;  /* 0x000000011b00780c */ /* 0x000fe20004f81670 */
[----:B------:R-:W-:Y:S01]  /*64b0*/  FMUL R23, R23, R5 ;  /* 0x0000000517177220 */ /* 0x000fe20000400000 */
[----:B------:R-:W-:Y:S01]  /*64c0*/  ISETP.LT.OR P1, PT, R27, 0x9, !P1 ;  /* 0x000000091b00780c */ /* 0x000fe20004f21670 */
[----:B------:R1:W-:Y:S01]  /*64d0*/  @!P5 STG.E.U8 desc[UR24][R6.64+0x19], R25 ;  /* 0x000019190600d986 */ /* 0x0003e2000c101118 */
[----:B------:R-:W-:Y:S01]  /*64e0*/  F2FP.SATFINITE.E4M3.F32.PACK_AB_MERGE_C R73, RZ, R73, RZ ;  /* 0x00000049ff49723e */ /* 0x000fe200048070ff */
[----:B------:R-:W-:Y:S01]  /*64f0*/  FMUL R21, R21, R5 ;  /* 0x0000000515157220 */ /* 0x000fe20000400000 */
[----:B------:R-:W-:Y:S01]  /*6500*/  F2FP.SATFINITE.E4M3.F32.PACK_AB_MERGE_C R71, RZ, R71, RZ ;  /* 0x00000047ff47723e */ /* 0x000fe200048070ff */
[----:B------:R-:W-:Y:S01]  /*6510*/  @!P2 STG.E.U8 desc[UR24][R8.64+0x18], R77 ;  /* 0x0000184d0800a986 */ /* 0x000fe2000c101118 */
[----:B------:R-:W-:Y:S01]  /*6520*/  ISETP.GE.AND P2, PT, R28, 0x22, PT ;  /* 0x000000221c00780c */ /* 0x000fe20003f46270 */
[-C--:B------:R-:W-:Y:S01]  /*6530*/  FMUL R22, R22, R5.reuse ;  /* 0x0000000516167220 */ /* 0x080fe20000400000 */
[----:B0-----:R-:W-:Y:S01]  /*6540*/  F2FP.SATFINITE.E4M3.F32.PACK_AB_MERGE_C R15, RZ, R76, RZ ;  /* 0x0000004cff0f723e */ /* 0x001fe200048070ff */
[----:B------:R0:W-:Y:S01]  /*6550*/  @!P0 STG.E.U8 desc[UR24][R8.64+0x19], R29 ;  /* 0x0000191d08008986 */ /* 0x0001e2000c101118 */
[----:B------:R-:W-:Y:S01]  /*6560*/  ISETP.LT.OR P5, PT, R27, 0x1, !P2 ;  /* 0x000000011b00780c */ /* 0x000fe200057a1670 */
[-C--:B------:R-:W-:Y:S01]  /*6570*/  FMUL R19, R19, R5.reuse ;  /* 0x0000000513137220 */ /* 0x080fe20000400000 */
[----:B------:R-:W-:Y:S01]  /*6580*/  ISETP.LT.OR P2, PT, R27, 0x9, !P2 ;  /* 0x000000091b00780c */ /* 0x000fe20005741670 */
[----:B------:R-:W-:Y:S01]  /*6590*/  @!P4 STG.E.U8 desc[UR24][R6.64+0x20], R75 ;  /* 0x0000204b0600c986 */ /* 0x000fe2000c101118 */
[----:B-1----:R-:W-:Y:S01]  /*65a0*/  F2FP.SATFINITE.E4M3.F32.PACK_AB_MERGE_C R25, RZ, R74, RZ ;  /* 0x0000004aff19723e */ /* 0x002fe200048070ff */
[-C--:B------:R-:W-:Y:S01]  /*65b0*/  FMUL R20, R20, R5.reuse ;  /* 0x0000000514147220 */ /* 0x080fe20000400000 */
[C---:B------:R-:W-:Y:S01]  /*65c0*/  ISETP.GE.AND P4, PT, R28.reuse, 0x2a, PT ;  /* 0x0000002a1c00780c */ /* 0x040fe20003f86270 */
[-C--:B------:R-:W-:Y:S01]  /*65d0*/  FMUL R17, R17, R5.reuse ;  /* 0x0000000511117220 */ /* 0x080fe20000400000 */
[----:B------:R-:W-:Y:S01]  /*65e0*/  ISETP.GE.AND P0, PT, R28, 0x29, PT ;  /* 0x000000291c00780c */ /* 0x000fe20003f06270 */
[----:B------:R-:W-:Y:S01]  /*65f0*/  FMUL R18, R18, R5 ;  /* 0x0000000512127220 */ /* 0x000fe20000400000 */
[----:B------:R-:W-:Y:S01]  /*6600*/  F2FP.SATFINITE.E4M3.F32.PACK_AB_MERGE_C R69, RZ, R69, RZ ;  /* 0x00000045ff45723e */ /* 0x000fe200048070ff */
[-C--:B------:R-:W-:Y:S01]  /*6610*/  FMUL R13, R13, R5.reuse ;  /* 0x000000050d0d7220 */ /* 0x080fe20000400000 */
[C---:B------:R-:W-:Y:S01]  /*6620*/  ISETP.LT.OR P6, PT, R27.reuse, 0x1, !P0 ;  /* 0x000000011b00780c */ /* 0x040fe200047c1670 */
[----:B------:R1:W-:Y:S01]  /*6630*/  @!P5 STG.E.U8 desc[UR24][R6.64+0x21], R15 ;  /* 0x0000210f0600d986 */ /* 0x0003e2000c101118 */
[C---:B------:R-:W-:Y:S01]  /*6640*/  ISETP.LT.OR P5, PT, R27.reuse, 0x9, !P4 ;  /* 0x000000091b00780c */ /* 0x040fe200067a1670 */
[-C--:B------:R-:W-:Y:S01]  /*6650*/  FMUL R16, R16, R5.reuse ;  /* 0x0000000510107220 */ /* 0x080fe20000400000 */
[C---:B------:R-:W-:Y:S01]  /*6660*/  ISETP.LT.OR P0, PT, R27.reuse, 0x9, !P0 ;  /* 0x000000091b00780c */ /* 0x040fe20004701670 */
[----:B------:R2:W-:Y:S01]  /*6670*/  @!P2 STG.E.U8 desc[UR24][R8.64+0x21], R25 ;  /* 0x000021190800a986 */ /* 0x0005e2000c101118 */
[----:B------:R-:W-:Y:S01]  /*6680*/  ISETP.LT.OR P2, PT, R27, 0x1, !P4 ;  /* 0x000000011b00780c */ /* 0x000fe20006741670 */
[-C--:B------:R-:W-:Y:S01]  /*6690*/  FMUL R11, R11, R5.reuse ;  /* 0x000000050b0b7220 */ /* 0x080fe20000400000 */
[C---:B------:R-:W-:Y:S01]  /*66a0*/  ISETP.GE.AND P4, PT, R28.reuse, 0x32, PT ;  /* 0x000000321c00780c */ /* 0x040fe20003f86270 */
[----:B------:R-:W-:Y:S01]  /*66b0*/  @!P1 STG.E.U8 desc[UR24][R8.64+0x20], R73 ;  /* 0x0000204908009986 */ /* 0x000fe2000c101118 */
[----:B------:R-:W-:Y:S01]  /*66c0*/  ISETP.GE.AND P1, PT, R28, 0x31, PT ;  /* 0x000000311c00780c */ /* 0x000fe20003f26270 */
[----:B------:R-:W-:Y:S01]  /*66d0*/  FMUL R12, R12, R5 ;  /* 0x000000050c0c7220 */ /* 0x000fe20000400000 */
[----:B0-----:R-:W-:Y:S01]  /*66e0*/  F2FP.SATFINITE.E4M3.F32.PACK_AB_MERGE_C R29, RZ, R68, RZ ;  /* 0x00000044ff1d723e */ /* 0x001fe200048070ff */
[----:B------:R-:W-:Y:S01]  /*66f0*/  @!P6 STG.E.U8 desc[UR24][R6.64+0x28], R71 ;  /* 0x000028470600e986 */ /* 0x000fe2000c101118 */
[----:B-1----:R-:W-:-:S02]  /*6700*/  F2FP.SATFINITE.E4M3.F32.PACK_AB_MERGE_C R15, RZ, R72, RZ ;  /* 0x00000048ff0f723e */ /* 0x002fc400048070ff */
[C---:B------:R-:W-:Y:S02]  /*6710*/  ISETP.LT.OR P6, PT, R27.reuse, 0x1, !P1 ;  /* 0x000000011b00780c */ /* 0x040fe40004fc1670 */
[----:B--2---:R-:W-:Y:S01]  /*6720*/  F2FP.SATFINITE.E4M3.F32.PACK_AB_MERGE_C R25, RZ, R70, RZ ;  /* 0x00000046ff19723e */ /* 0x004fe200048070ff */
[----:B------:R0:W-:Y:S01]  /*6730*/  @!P2 STG.E.U8 desc[UR24][R6.64+0x29], R15 ;  /* 0x0000290f0600a986 */ /* 0x0001e2000c101118 */
[C---:B------:R-:W-:Y:S02]  /*6740*/  ISETP.LT.OR P2, PT, R27.reuse, 0x1, !P4 ;  /* 0x000000011b00780c */ /* 0x040fe40006741670 */
[----:B------:R-:W-:Y:S01]  /*6750*/  F2FP.SATFINITE.E4M3.F32.PACK_AB_MERGE_C R67, RZ, R67, RZ ;  /* 0x00000043ff43723e */ /* 0x000fe200048070ff */
[----:B------:R1:W-:Y:S01]  /*6760*/  @!P5 STG.E.U8 desc[UR24][R8.64+0x29], R25 ;  /* 0x000029190800d986 */ /* 0x0003e2000c101118 */
[C---:B------:R-:W-:Y:S02]  /*6770*/  ISETP.LT.OR P5, PT, R27.reuse, 0x9, !P4 ;  /* 0x000000091b00780c */ /* 0x040fe400067a1670 */
[----:B------:R-:W-:Y:S01]  /*6780*/  ISETP.GE.AND P4, PT, R28, 0x3a, PT ;  /* 0x0000003a1c00780c */ /* 0x000fe20003f86270 */
[----:B------:R-:W-:Y:S01]  /*6790*/  @!P0 STG.E.U8 desc[UR24][R8.64+0x28], R69 ;  /* 0x0000284508008986 */ /* 0x000fe2000c101118 */
[----:B------:R-:W-:-:S02]  /*67a0*/  ISETP.LT.OR P1, PT, R27, 0x9, !P1 ;  /* 0x000000091b00780c */ /* 0x000fc40004f21670 */
[----:B------:R-:W-:Y:S01]  /*67b0*/  ISETP.GE.AND P0, PT, R28, 0x39, PT ;  /* 0x000000391c00780c */ /* 0x000fe20003f06270 */
[----:B------:R-:W-:Y:S01]  /*67c0*/  @!P6 STG.E.U8 desc[UR24][R6.64+0x30], R67 ;  /* 0x000030430600e986 */ /* 0x000fe2000c101118 */
[----:B------:R-:W-:Y:S02]  /*67d0*/  F2FP.SATFINITE.E4M3.F32.PACK_AB_MERGE_C R65, RZ, R65, RZ ;  /* 0x00000041ff41723e */ /* 0x000fe400048070ff */
[C---:B------:R-:W-:Y:S01]  /*67e0*/  ISETP.LT.OR P6, PT, R27.reuse, 0x1, !P0 ;  /* 0x000000011b00780c */ /* 0x040fe200047c1670 */
[----:B------:R-:W-:Y:S01]  /*67f0*/  @!P2 STG.E.U8 desc[UR24][R6.64+0x31], R29 ;  /* 0x0000311d0600a986 */ /* 0x000fe2000c101118 */
[----:B------:R-:W-:Y:S02]  /*6800*/  ISETP.LT.OR P2, PT, R27, 0x1, !P4 ;  /* 0x000000011b00780c */ /* 0x000fe40006741670 */
[----:B0-----:R-:W-:Y:S02]  /*6810*/  F2FP.SATFINITE.E4M3.F32.PACK_AB_MERGE_C R15, RZ, R66, RZ ;  /* 0x00000042ff0f723e */ /* 0x001fe400048070ff */
[----:B-1----:R-:W-:Y:S01]  /*6820*/  F2FP.SATFINITE.E4M3.F32.PACK_AB_MERGE_C R25, RZ, R64, RZ ;  /* 0x00000040ff19723e */ /* 0x002fe200048070ff */
[----:B------:R-:W-:Y:S01]  /*6830*/  @!P1 STG.E.U8 desc[UR24][R8.64+0x30], R65 ;  /* 0x0000304108009986 */ /* 0x000fe2000c101118 */
[----:B------:R-:W-:-:S02]  /*6840*/  F2FP.SATFINITE.E4M3.F32.PACK_AB_MERGE_C R23, RZ, R23, RZ ;  /* 0x00000017ff17723e */ /* 0x000fc400048070ff */
[C---:B------:R-:W-:Y:S01]  /*6850*/  ISETP.LT.OR P1, PT, R27.reuse, 0x9, !P0 ;  /* 0x000000091b00780c */ /* 0x040fe20004721670 */
[----:B------:R0:W-:Y:S01]  /*6860*/  @!P5 STG.E.U8 desc[UR24][R8.64+0x31], R15 ;  /* 0x0000310f0800d986 */ /* 0x0001e2000c101118 */
[C---:B------:R-:W-:Y:S02]  /*6870*/  ISETP.LT.OR P4, PT, R27.reuse, 0x9, !P4 ;  /* 0x000000091b00780c */ /* 0x040fe40006781670 */
[C---:B------:R-:W-:Y:S01]  /*6880*/  ISETP.GE.AND P0, PT, R28.reuse, 0x42, PT ;  /* 0x000000421c00780c */ /* 0x040fe20003f06270 */
[----:B------:R-:W-:Y:S01]  /*6890*/  @!P2 STG.E.U8 desc[UR24][R6.64+0x39], R25 ;  /* 0x000039190600a986 */ /* 0x000fe2000c101118 */
[----:B------:R-:W-:Y:S02]  /*68a0*/  ISETP.GE.AND P2, PT, R28, 0x41, PT ;  /* 0x000000411c00780c */ /* 0x000fe40003f46270 */
[----:B------:R-:W-:Y:S01]  /*68b0*/  F2FP.SATFINITE.E4M3.F32.PACK_AB_MERGE_C R21, RZ, R21, RZ ;  /* 0x00000015ff15723e */ /* 0x000fe200048070ff */
[----:B------:R1:W-:Y:S01]  /*68c0*/  @!P6 STG.E.U8 desc[UR24][R6.64+0x38], R23 ;  /* 0x000038170600e986 */ /* 0x0003e2000c101118 */
[----:B------:R-:W-:-:S02]  /*68d0*/  ISETP.LT.OR P5, PT, R27, 0x1, !P2 ;  /* 0x000000011b00780c */ /* 0x000fc400057a1670 */
[C---:B------:R-:W-:Y:S01]  /*68e0*/  ISETP.LT.OR P6, PT, R27.reuse, 0x1, !P0 ;  /* 0x000000011b00780c */ /* 0x040fe200047c1670 */
[----:B------:R-:W-:Y:S01]  /*68f0*/  @!P1 STG.E.U8 desc[UR24][R8.64+0x38], R21 ;  /* 0x0000381508009986 */ /* 0x000fe2000c101118 */
[----:B0-----:R-:W-:Y:S02]  /*6900*/  F2FP.SATFINITE.E4M3.F32.PACK_AB_MERGE_C R15, RZ, R22, RZ ;  /* 0x00000016ff0f723e */ /* 0x001fe400048070ff */
[----:B------:R-:W-:Y:S02]  /*6910*/  F2FP.SATFINITE.E4M3.F32.PACK_AB_MERGE_C R19, RZ, R19, RZ ;  /* 0x00000013ff13723e */ /* 0x000fe400048070ff */
[----:B------:R-:W-:Y:S01]  /*6920*/  ISETP.LT.OR P1, PT, R27, 0x9, !P2 ;  /* 0x000000091b00780c */ /* 0x000fe20005721670 */
[----:B------:R0:W-:Y:S01]  /*6930*/  @!P4 STG.E.U8 desc[UR24][R8.64+0x39], R15 ;  /* 0x0000390f0800c986 */ /* 0x0001e2000c101118 */
[C---:B------:R-:W-:Y:S02]  /*6940*/  ISETP.GE.AND P4, PT, R28.reuse, 0x49, PT ;  /* 0x000000491c00780c */ /* 0x040fe40003f86270 */
[----:B-1----:R-:W-:Y:S01]  /*6950*/  F2FP.SATFINITE.E4M3.F32.PACK_AB_MERGE_C R23, RZ, R20, RZ ;  /* 0x00000014ff17723e */ /* 0x002fe200048070ff */
[----:B------:R1:W-:Y:S01]  /*6960*/  @!P5 STG.E.U8 desc[UR24][R6.64+0x40], R19 ;  /* 0x000040130600d986 */ /* 0x0003e2000c101118 */
[----:B------:R-:W-:-:S02]  /*6970*/  ISETP.GE.AND P2, PT, R28, 0x4a, PT ;  /* 0x0000004a1c00780c */ /* 0x000fc40003f46270 */
[C---:B------:R-:W-:Y:S01]  /*6980*/  ISETP.LT.OR P0, PT, R27.reuse, 0x9, !P0 ;  /* 0x000000091b00780c */ /* 0x040fe20004701670 */
[----:B------:R2:W-:Y:S01]  /*6990*/  @!P6 STG.E.U8 desc[UR24][R6.64+0x41], R23 ;  /* 0x000041170600e986 */ /* 0x0005e2000c101118 */
[C---:B------:R-:W-:Y:S02]  /*69a0*/  ISETP.LT.OR P5, PT, R27.reuse, 0x1, !P4 ;  /* 0x000000011b00780c */ /* 0x040fe400067a1670 */
[C---:B------:R-:W-:Y:S02]  /*69b0*/  ISETP.LT.OR P6, PT, R27.reuse, 0x1, !P2 ;  /* 0x000000011b00780c */ /* 0x040fe400057c1670 */
[C---:B------:R-:W-:Y:S02]  /*69c0*/  ISETP.LT.OR P4, PT, R27.reuse, 0x9, !P4 ;  /* 0x000000091b00780c */ /* 0x040fe40006781670 */
[----:B------:R-:W-:Y:S02]  /*69d0*/  ISETP.LT.OR P2, PT, R27, 0x9, !P2 ;  /* 0x000000091b00780c */ /* 0x000fe40005741670 */
[----:B------:R-:W-:-:S02]  /*69e0*/  F2FP.SATFINITE.E4M3.F32.PACK_AB_MERGE_C R17, RZ, R17, RZ ;  /* 0x00000011ff11723e */ /* 0x000fc400048070ff */
[----:B0-----:R-:W-:Y:S02]  /*69f0*/  F2FP.SATFINITE.E4M3.F32.PACK_AB_MERGE_C R15, RZ, R18, RZ ;  /* 0x00000012ff0f723e */ /* 0x001fe400048070ff */
[----:B------:R-:W-:Y:S01]  /*6a00*/  F2FP.SATFINITE.E4M3.F32.PACK_AB_MERGE_C R13, RZ, R13, RZ ;  /* 0x0000000dff0d723e */ /* 0x000fe200048070ff */
[----:B------:R2:W-:Y:S01]  /*6a10*/  @!P1 STG.E.U8 desc[UR24][R8.64+0x40], R17 ;  /* 0x0000401108009986 */ /* 0x0005e2000c101118 */
[----:B-1----:R-:W-:Y:S02]  /*6a20*/  F2FP.SATFINITE.E4M3.F32.PACK_AB_MERGE_C R19, RZ, R16, RZ ;  /* 0x00000010ff13723e */ /* 0x002fe400048070ff */
[----:B------:R-:W-:Y:S01]  /*6a30*/  F2FP.SATFINITE.E4M3.F32.PACK_AB_MERGE_C R11, RZ, R11, RZ ;  /* 0x0000000bff0b723e */ /* 0x000fe200048070ff */
[----:B------:R2:W-:Y:S01]  /*6a40*/  @!P0 STG.E.U8 desc[UR24][R8.64+0x41], R15 ;  /* 0x0000410f08008986 */ /* 0x0005e2000c101118 */
[----:B------:R-:W-:-:S03]  /*6a50*/  F2FP.SATFINITE.E4M3.F32.PACK_AB_MERGE_C R21, RZ, R12, RZ ;  /* 0x0000000cff15723e */ /* 0x000fc600048070ff */
[----:B------:R2:W-:Y:S04]  /*6a60*/  @!P5 STG.E.U8 desc[UR24][R6.64+0x48], R13 ;  /* 0x0000480d0600d986 */ /* 0x0005e8000c101118 */
[----:B------:R2:W-:Y:S04]  /*6a70*/  @!P6 STG.E.U8 desc[UR24][R6.64+0x49], R19 ;  /* 0x000049130600e986 */ /* 0x0005e8000c101118 */
[----:B------:R2:W-:Y:S04]  /*6a80*/  @!P4 STG.E.U8 desc[UR24][R8.64+0x48], R11 ;  /* 0x0000480b0800c986 */ /* 0x0005e8000c101118 */
[----:B------:R2:W-:Y:S02]  /*6a90*/  @!P2 STG.E.U8 desc[UR24][R8.64+0x49], R21 ;  /* 0x000049150800a986 */ /* 0x0005e4000c101118 */
.L_x_113:
[----:B------:R-:W-:Y:S05]  /*6aa0*/  BSYNC B0 ;  /* 0x0000000000007941 */ /* 0x000fea0003800000 */
.L_x_31:
[----:B------:R-:W-:Y:S01]  /*6ab0*/  ULDC UR6, c[0x0][0xc] ;  /* 0x0000030000067ab9 */ /* 0x000fe20000000800 */
[----:B------:R-:W-:Y:S01]  /*6ac0*/  ULDC UR7, c[0x0][0x10] ;  /* 0x0000040000077ab9 */ /* 0x000fe20000000800 */
[----:B0-2---:R-:W0:Y:S01]  /*6ad0*/  LDC R7, c[0x0][0x14] ;  /* 0x00000500ff077b82 */ /* 0x005e220000000800 */
[----:B------:R-:W-:Y:S01]  /*6ae0*/  UIMAD.WIDE.U32 UR6, UR6, UR7, URZ ;  /* 0x00000007060672a5 */ /* 0x000fe2000f8e003f */
[----:B-----5:R-:W-:Y:S01]  /*6af0*/  PRMT R6, RZ, 0x7610, R6 ;  /* 0x00007610ff067816 */ /* 0x020fe20000000006 */
[----:B------:R-:W-:Y:S02]  /*6b00*/  IMAD.MOV.U32 R85, RZ, RZ, -0x1 ;  /* 0xffffffffff557424 */ /* 0x000fe400078e00ff */
[----:B------:R-:W-:Y:S02]  /*6b10*/  IMAD.MOV.U32 R14, RZ, RZ, -0x1 ;  /* 0xffffffffff0e7424 */ /* 0x000fe400078e00ff */
[----:B0-----:R-:W-:-:S04]  /*6b20*/  IMAD.WIDE.U32 R2, R7, UR6, R2 ;  /* 0x0000000607027c25 */ /* 0x001fc8000f8e0002 */
[----:B------:R-:W-:Y:S01]  /*6b30*/  IMAD R7, R7, UR7, RZ ;  /* 0x0000000707077c24 */ /* 0x000fe2000f8e02ff */
[----:B------:R-:W-:Y:S02]  /*6b40*/  ULDC.64 UR6, c[0x0][0x650] ;  /* 0x0001940000067ab9 */ /* 0x000fe40000000a00 */
[----:B------:R-:W-:Y:S01]  /*6b50*/  ISETP.GE.U32.AND P0, PT, R2, UR6, PT ;  /* 0x0000000602007c0c */ /* 0x000fe2000bf06070 */
[----:B------:R-:W-:-:S05]  /*6b60*/  IMAD.IADD R3, R3, 0x1, R7 ;  /* 0x0000000103037824 */ /* 0x000fca00078e0207 */
[----:B------:R-:W-:-:S13]  /*6b70*/  ISETP.GE.U32.AND.EX P0, PT, R3, UR7, PT, P0 ;  /* 0x0000000703007c0c */ /* 0x000fda000bf06100 */
[----:B------:R-:W-:Y:S05]  /*6b80*/  @P0 BRA `(.L_x_114) ;  /* 0x0000000400640947 */ /* 0x000fea0003800000 */
[----:B------:R-:W0:Y:S01]  /*6b90*/  S2R R20, SR_CTAID.X ;  /* 0x0000000000147919 */ /* 0x000e220000002500 */
[----:B------:R-:W2:Y:S01]  /*6ba0*/  LDC.64 R14, c[0x0][0x628] ;  /* 0x00018a00ff0e7b82 */ /* 0x000ea20000000a00 */
[----:B------:R-:W-:Y:S01]  /*6bb0*/  ULDC UR6, c[0x0][0x150] ;  /* 0x0000540000067ab9 */ /* 0x000fe20000000800 */
[----:B------:R-:W-:Y:S01]  /*6bc0*/  IMAD.MOV.U32 R12, RZ, RZ, R2 ;  /* 0x000000ffff0c7224 */ /* 0x000fe200078e0002 */
[----:B------:R-:W0:Y:S01]  /*6bd0*/  S2R R22, SR_CTAID.Y ;  /* 0x0000000000167919 */ /* 0x000e220000002600 */
[----:B------:R-:W-:-:S04]  /*6be0*/  IMAD.MOV.U32 R13, RZ, RZ, R3 ;  /* 0x000000ffff0d7224 */ /* 0x000fc800078e0003 */
[----:B------:R-:W1:Y:S08]  /*6bf0*/  LDC R23, c[0x0][0x144] ;  /* 0x00005100ff177b82 */ /* 0x000e700000000800 */
[----:B------:R-:W1:Y:S08]  /*6c00*/  LDC R16, c[0x0][0x630] ;  /* 0x00018c00ff107b82 */ /* 0x000e700000000800 */
[----:B------:R-:W1:Y:S01]  /*6c10*/  LDC.64 R18, c[0x0][0x620] ;  /* 0x00018800ff127b82 */ /* 0x000e620000000a00 */
[----:B--2---:R-:W-:-:S04]  /*6c20*/  ISETP.NE.U32.AND P0, PT, R14, RZ, PT ;  /* 0x000000ff0e00720c */ /* 0x004fc80003f05070 */
[----:B------:R-:W-:Y:S02]  /*6c30*/  ISETP.NE.AND.EX P0, PT, R15, RZ, PT, P0 ;  /* 0x000000ff0f00720c */ /* 0x000fe40003f05300 */
[----:B0-----:R-:W-:-:S05]  /*6c40*/  I2FP.F32.U32 R6, R20 ;  /* 0x0000001400067245 */ /* 0x001fca0000201000 */
[----:B------:R-:W-:-:S04]  /*6c50*/  FMUL R6, R6, UR6 ;  /* 0x0000000606067c20 */ /* 0x000fc80008400000 */
[----:B------:R0:W2:Y:S02]  /*6c60*/  F2I.U32.TRUNC.NTZ R21, R6 ;  /* 0x0000000600157305 */ /* 0x0000a4000020f000 */
[----:B------:R-:W-:Y:S05]  /*6c70*/  @!P0 BRA `(.L_x_115) ;  /* 0x0000000000288947 */ /* 0x000fea0003800000 */
[----:B------:R-:W5:Y:S02]  /*6c80*/  LDC R7, c[0x0][0x634] ;  /* 0x00018d00ff077b82 */ /* 0x000f640000000800 */
[----:B-----5:R-:W-:-:S05]  /*6c90*/  IADD3 R11, P0, R2, R7, RZ ;  /* 0x00000007020b7210 */ /* 0x020fca0007f1e0ff */
[----:B------:R-:W-:-:S04]  /*6ca0*/  IMAD.X R17, RZ, RZ, R3, P0 ;  /* 0x000000ffff117224 */ /* 0x000fc800000e0603 */
[----:B0-----:R-:W-:-:S04]  /*6cb0*/  IMAD.WIDE.U32 R6, R17, R14, RZ ;  /* 0x0000000e11067225 */ /* 0x001fc800078e00ff */
[----:B-1----:R-:W-:-:S04]  /*6cc0*/  IMAD.WIDE.U32 R8, P0, R11, R15, R6 ;  /* 0x0000000f0b087225 */ /* 0x002fc80007800006 */
[----:B------:R-:W-:-:S04]  /*6cd0*/  IMAD.WIDE.U32 R6, R11, R14, RZ ;  /* 0x0000000e0b067225 */ /* 0x000fc800078e00ff */
[----:B------:R-:W-:Y:S01]  /*6ce0*/  IMAD.X R13, RZ, RZ, RZ, P0 ;  /* 0x000000ffff0d7224 */ /* 0x000fe200000e06ff */
[----:B------:R-:W-:Y:S01]  /*6cf0*/  IADD3 RZ, P0, R7, R8, RZ ;  /* 0x0000000807ff7210 */ /* 0x000fe20007f1e0ff */
[----:B------:R-:W-:-:S04]  /*6d00*/  IMAD.MOV.U32 R12, RZ, RZ, R9 ;  /* 0x000000ffff0c7224 */ /* 0x000fc800078e0009 */
[----:B------:R-:W-:-:S08]  /*6d10*/  IMAD.WIDE.U32.X R12, R17, R15, R12, P0 ;  /* 0x0000000f110c7225 */ /* 0x000fd000000e040c */
.L_x_115:
[----:B------:R-:W5:Y:S01]  /*6d20*/  LDC.64 R28, c[0x0][0x640] ;  /* 0x00019000ff1c7b82 */ /* 0x000f620000000a00 */
[-C--:B-1----:R-:W-:Y:S01]  /*6d30*/  SHF.R.U64 R17, R12, R16.reuse, R13 ;  /* 0x000000100c117219 */ /* 0x082fe2000000120d */
[----:B--2---:R-:W-:Y:S01]  /*6d40*/  IMAD.MOV R21, RZ, RZ, -R21 ;  /* 0x000000ffff157224 */ /* 0x004fe200078e0a15 */
[----:B0-----:R-:W-:Y:S01]  /*6d50*/  SHF.R.U32.HI R6, RZ, R16, R13 ;  /* 0x00000010ff067219 */ /* 0x001fe2000001160d */
[----:B------:R-:W-:Y:S01]  /*6d60*/  ULDC UR6, c[0x0][0x154] ;  /* 0x0000550000067ab9 */ /* 0x000fe20000000800 */
[----:B------:R-:W-:Y:S01]  /*6d70*/  IADD3 R9, P0, RZ, -R17, RZ ;  /* 0x80000011ff097210 */ /* 0x000fe20007f1e0ff */
[----:B------:R-:W-:Y:S02]  /*6d80*/  IMAD R23, R23, R21, R20 ;  /* 0x0000001517177224 */ /* 0x000fe400078e0214 */
[----:B------:R-:W0:Y:S01]  /*6d90*/  LDC R12, c[0x0][0x618] ;  /* 0x00018600ff0c7b82 */ /* 0x000e220000000800 */
[----:B------:R-:W-:Y:S02]  /*6da0*/  IMAD.MOV.U32 R11, RZ, RZ, 0x1 ;  /* 0x00000001ff0b7424 */ /* 0x000fe400078e00ff */
[----:B------:R-:W-:-:S04]  /*6db0*/  IMAD.X R7, RZ, RZ, ~R6, P0 ;  /* 0x000000ffff077224 */ /* 0x000fc800000e0e06 */
[-C--:B------:R-:W-:Y:S01]  /*6dc0*/  IMAD R8, R7, R18.reuse, RZ ;  /* 0x0000001207087224 */ /* 0x080fe200078e02ff */
[----:B---34-:R-:W1:Y:S01]  /*6dd0*/  LDC R24, c[0x0][0x608] ;  /* 0x00018200ff187b82 */ /* 0x018e620000000800 */
[----:B------:R-:W-:-:S04]  /*6de0*/  IMAD.WIDE.U32 R6, R9, R18, R2 ;  /* 0x0000001209067225 */ /* 0x000fc800078e0002 */
[----:B------:R-:W-:Y:S01]  /*6df0*/  IMAD R9, R9, R19, R8 ;  /* 0x0000001309097224 */ /* 0x000fe200078e0208 */
[----:B------:R-:W-:Y:S02]  /*6e00*/  I2FP.F32.U32 R8, R22 ;  /* 0x0000001600087245 */ /* 0x000fe40000201000 */
[----:B------:R-:W2:Y:S01]  /*6e10*/  LDC R26, c[0x0][0x658] ;  /* 0x00019600ff1a7b82 */ /* 0x000ea20000000800 */
[----:B------:R-:W-:Y:S01]  /*6e20*/  IMAD.IADD R7, R7, 0x1, R9 ;  /* 0x0000000107077824 */ /* 0x000fe200078e0209 */
[----:B-----5:R-:W-:Y:S01]  /*6e30*/  ISETP.NE.U32.AND P0, PT, R28, RZ, PT ;  /* 0x000000ff1c00720c */ /* 0x020fe20003f05070 */
[----:B------:R-:W-:Y:S01]  /*6e40*/  FMUL R8, R8, UR6 ;  /* 0x0000000608087c20 */ /* 0x000fe20008400000 */
[----:B------:R-:W-:Y:S02]  /*6e50*/  IMAD.MOV.U32 R9, RZ, RZ, -0x1 ;  /* 0xffffffffff097424 */ /* 0x000fe400078e00ff */
[----:B------:R-:W-:Y:S01]  /*6e60*/  ISETP.NE.AND.EX P0, PT, R29, RZ, PT, P0 ;  /* 0x000000ff1d00720c */ /* 0x000fe20003f05300 */
[----:B------:R3:W4:Y:S01]  /*6e70*/  F2I.U32.TRUNC.NTZ R19, R8 ;  /* 0x0000000800137305 */ /* 0x000722000020f000 */
[----:B------:R-:W3:Y:S01]  /*6e80*/  LDC R21, c[0x0][0x148] ;  /* 0x00005200ff157b82 */ /* 0x000ee20000000800 */
[----:B0-----:R-:W-:-:S02]  /*6e90*/  SHF.R.U64 R16, R6, R12, R7 ;  /* 0x0000000c06107219 */ /* 0x001fc40000001207 */
[----:B------:R-:W-:-:S05]  /*6ea0*/  SHF.R.U32.HI R7, RZ, R12, R7 ;  /* 0x0000000cff077219 */ /* 0x000fca0000011607 */
[----:B------:R-:W0:Y:S01]  /*6eb0*/  LDC R20, c[0x0][0x600] ;  /* 0x00018000ff147b82 */ /* 0x000e220000000800 */
[-CC-:B-1----:R-:W-:Y:S02]  /*6ec0*/  SHF.R.U64 R14, R16, R24.reuse, R7.reuse ;  /* 0x00000018100e7219 */ /* 0x182fe40000001207 */
[----:B------:R-:W-:-:S05]  /*6ed0*/  SHF.R.U32.HI R7, RZ, R24, R7 ;  /* 0x00000018ff077219 */ /* 0x000fca0000011607 */
[----:B------:R-:W1:Y:S01]  /*6ee0*/  LDC R27, c[0x0][0x648] ;  /* 0x00019200ff1b7b82 */ /* 0x000e620000000800 */
[-CC-:B--2---:R-:W-:Y:S02]  /*6ef0*/  SHF.R.U64 R18, R14, R26.reuse, R7.reuse ;  /* 0x0000001a0e127219 */ /* 0x184fe40000001207 */
[-C--:B------:R-:W-:Y:S02]  /*6f00*/  SHF.L.U32 R9, R9, R26.reuse, RZ ;  /* 0x0000001a09097219 */ /* 0x080fe400000006ff */
[-C--:B------:R-:W-:Y:S01]  /*6f10*/  SHF.R.U32.HI R7, RZ, R26.reuse, R7 ;  /* 0x0000001aff077219 */ /* 0x080fe20000011607 */
[----:B------:R-:W-:Y:S01]  /*6f20*/  IMAD.MOV.U32 R6, RZ, RZ, R18 ;  /* 0x000000ffff067224 */ /* 0x000fe200078e0012 */
[----:B------:R-:W-:Y:S01]  /*6f30*/  SHF.L.U32 R26, R11, R26, RZ ;  /* 0x0000001a0b1a7219 */ /* 0x000fe200000006ff */
[----:B------:R-:W2:Y:S01]  /*6f40*/  LDC R30, c[0x0][0x638] ;  /* 0x00018e00ff1e7b82 */ /* 0x000ea20000000800 */
[----:B------:R-:W-:-:S07]  /*6f50*/  LOP3.LUT R25, RZ, R9, RZ, 0x33, !PT ;  /* 0x00000009ff197212 */ /* 0x000fce00078e33ff */
[----:B------:R-:W0:Y:S01]  /*6f60*/  LDC R31, c[0x0][0x610] ;  /* 0x00018400ff1f7b82 */ /* 0x000e220000000800 */
[----:B----4-:R-:W-:Y:S05]  /*6f70*/  @!P0 BRA `(.L_x_116) ;  /* 0x0000000000288947 */ /* 0x010fea0003800000 */
[----:B------:R-:W4:Y:S02]  /*6f80*/  LDC R11, c[0x0][0x64c] ;  /* 0x00019300ff0b7b82 */ /* 0x000f240000000800 */
[----:B----4-:R-:W-:-:S05]  /*6f90*/  IADD3 R11, P0, R18, R11, RZ ;  /* 0x0000000b120b7210 */ /* 0x010fca0007f1e0ff */
[----:B------:R-:W-:-:S04]  /*6fa0*/  IMAD.X R15, RZ, RZ, R7, P0 ;  /* 0x000000ffff0f7224 */ /* 0x000fc800000e0607 */
[----:B------:R-:W-:-:S04]  /*6fb0*/  IMAD.WIDE.U32 R6, R15, R28, RZ ;  /* 0x0000001c0f067225 */ /* 0x000fc800078e00ff */
[----:B---3--:R-:W-:-:S04]  /*6fc0*/  IMAD.WIDE.U32 R8, P0, R11, R29, R6 ;  /* 0x0000001d0b087225 */ /* 0x008fc80007800006 */
[----:B------:R-:W-:-:S04]  /*6fd0*/  IMAD.WIDE.U32 R6, R11, R28, RZ ;  /* 0x0000001c0b067225 */ /* 0x000fc800078e00ff */
[----:B------:R-:W-:Y:S01]  /*6fe0*/  IMAD.X R13, RZ, RZ, RZ, P0 ;  /* 0x000000ffff0d7224 */ /* 0x000fe200000e06ff */
[----:B------:R-:W-:Y:S01]  /*6ff0*/  IADD3 RZ, P0, R7, R8, RZ ;  /* 0x0000000807ff7210 */ /* 0x000fe20007f1e0ff */
[----:B------:R-:W-:-:S04]  /*7000*/  IMAD.MOV.U32 R12, RZ, RZ, R9 ;  /* 0x000000ffff0c7224 */ /* 0x000fc800078e0009 */
[----:B------:R-:W-:-:S08]  /*7010*/  IMAD.WIDE.U32.X R6, R15, R29, R12, P0 ;  /* 0x0000001d0f067225 */ /* 0x000fd000000e040c */
.L_x_116:
[----:B-1----:R-:W-:Y:S01]  /*7020*/  SHF.R.U64 R6, R6, R27, R7 ;  /* 0x0000001b06067219 */ /* 0x002fe20000001207 */
[----:B0-----:R-:W-:Y:S01]  /*7030*/  VIADD R11, R20, 0xffffffff ;  /* 0xffffffff140b7836 */ /* 0x001fe20000000000 */
[----:B------:R-:W-:Y:S01]  /*7040*/  LOP3.LUT R9, R14, R25, RZ, 0xc0, !PT ;  /* 0x000000190e097212 */ /* 0x000fe200078ec0ff */
[----:B------:R-:W-:Y:S02]  /*7050*/  IMAD.MOV R19, RZ, RZ, -R19 ;  /* 0x000000ffff137224 */ /* 0x000fe400078e0a13 */
[----:B------:R-:W-:Y:S02]  /*7060*/  IMAD.MOV R7, RZ, RZ, -R6 ;  /* 0x000000ffff077224 */ /* 0x000fe400078e0a06 */
[----:B------:R-:W-:Y:S01]  /*7070*/  IMAD R26, R26, R6, R9 ;  /* 0x000000061a1a7224 */ /* 0x000fe200078e0209 */
[----:B------:R-:W-:Y:S01]  /*7080*/  LOP3.LUT R9, R16, R11, RZ, 0xc0, !PT ;  /* 0x0000000b10097212 */ /* 0x000fe200078ec0ff */
[----:B---3--:R-:W-:Y:S02]  /*7090*/  @P3 IMAD R23, R21, R19, R22 ;  /* 0x0000001315173224 */ /* 0x008fe400078e0216 */
[----:B--2---:R-:W-:-:S02]  /*70a0*/  IMAD R6, R7, R30, R18 ;  /* 0x0000001e07067224 */ /* 0x004fc400078e0212 */
[----:B------:R-:W-:Y:S02]  /*70b0*/  IMAD R26, R26, R31, R23 ;  /* 0x0000001f1a1a7224 */ /* 0x000fe400078e0217 */
[----:B------:R-:W-:Y:S02]  /*70c0*/  IMAD R7, R6, R20, R9 ;  /* 0x0000001406077224 */ /* 0x000fe400078e0209 */
[----:B------:R-:W-:Y:S02]  /*70d0*/  IMAD.MOV.U32 R8, RZ, RZ, 0x1 ;  /* 0x00000001ff087424 */ /* 0x000fe400078e00ff */
[----:B------:R-:W-:Y:S01]  /*70e0*/  IMAD.MOV.U32 R14, RZ, RZ, R17 ;  /* 0x000000ffff0e7224 */ /* 0x000fe200078e0011 */
[----:B------:R-:W-:Y:S02]  /*70f0*/  SEL R85, R7, R26, !P3 ;  /* 0x0000001a07557207 */ /* 0x000fe40005800000 */
[----:B------:R-:W-:Y:S02]  /*7100*/  PRMT R6, R8, 0x7610, R6 ;  /* 0x0000761008067816 */ /* 0x000fe40000000006 */
[----:B------:R-:W-:-:S07]  /*7110*/  SEL R26, R26, R7, !P3 ;  /* 0x000000071a1a7207 */ /* 0x000fce0005800000 */
.L_x_114:
[----:B------:R-:W-:Y:S01]  /*7120*/  UIADD3 UR5, UR9, UR5, URZ ;  /* 0x0000000509057290 */ /* 0x000fe2000fffe03f */
[----:B------:R-:W-:Y:S01]  /*7130*/  LOP3.LUT P0, RZ, R6, 0xff, RZ, 0xc0, !PT ;  /* 0x000000ff06ff7812 */ /* 0x000fe2000780c0ff */
[----:B------:R-:W-:Y:S02]  /*7140*/  IMAD.MOV.U32 R15, RZ, RZ, R26 ;  /* 0x000000ffff0f7224 */ /* 0x000fe400078e001a */
[----:B------:R-:W-:Y:S02]  /*7150*/  USHF.R.U32.HI UR6, URZ, 0x2, UR5 ;  /* 0x000000023f067899 */ /* 0x000fe40008011605 */
[----:B------:R-:W-:Y:S02]  /*7160*/  UISETP.GT.U32.AND UP1, UPT, UR5, 0x3, UPT ;  /* 0x000000030500788c */ /* 0x000fe4000bf24070 */
[----:B------:R-:W-:Y:S02]  /*7170*/  ULOP3.LUT UR6, UR6, 0x1, URZ, 0xc0, !UPT ;  /* 0x0000000106067892 */ /* 0x000fe4000f8ec03f */
[----:B------:R-:W-:-:S02]  /*7180*/  UISETP.LT.U32.AND UP1, UPT, UR9, 0x4, UP1 ;  /* 0x000000040900788c */ /* 0x000fc40008f21070 */
[----:B------:R-:W-:Y:S02]  /*7190*/  UISETP.NE.U32.AND UP0, UPT, UR6, 0x1, UPT ;  /* 0x000000010600788c */ /* 0x000fe4000bf05070 */
[----:B------:R-:W-:Y:S02]  /*71a0*/  USEL UR7, URZ, 0x1, !UP1 ;  /* 0x000000013f077887 */ /* 0x000fe4000c800000 */
[----:B------:R-:W-:Y:S02]  /*71b0*/  UISETP.GT.U32.AND UP0, UPT, UR9, 0x3, !UP0 ;  /* 0x000000030900788c */ /* 0x000fe4000c704070 */
[----:B------:R-:W-:Y:S02]  /*71c0*/  ULOP3.LUT UR5, UR5, 0x3, URZ, 0xc0, !UPT ;  /* 0x0000000305057892 */ /* 0x000fe4000f8ec03f */
[----:B------:R-:W-:-:S04]  /*71d0*/  USEL UR6, URZ, 0x1, !UP0 ;  /* 0x000000013f067887 */ /* 0x000fc8000c000000 */
[----:B------:R-:W-:Y:S01]  /*71e0*/  ULOP3.LUT UR4, UR6, UR4, UR7, 0x96, !UPT ;  /* 0x0000000406047292 */ /* 0x000fe2000f8e9607 */
[----:B------:R-:W-:Y:S11]  /*71f0*/  @P0 BRA `(.L_x_117) ;  /* 0xffffff9c00480947 */ /* 0x000ff6000383ffff */
[----:B------:R-:W-:Y:S05]  /*7200*/  EXIT ;  /* 0x000000000000794d */ /* 0x000fea0003800000 */
.L_x_3:
[----:B0-----:R-:W-:Y:S01]  /*7210*/  ULDC.64 UR4, c[0x0][0x650] ;  /* 0x0001940000047ab9 */ /* 0x001fe20000000a00 */
        /* <DEDUP_REMOVED lines=25> */
.L_x_119:
[-CC-:B------:R-:W-:Y:S01]  /*73b0*/  SHF.R.U64 R16, R14, R18.reuse, R15.reuse ;  /* 0x000000120e107219 */ /* 0x180fe2000000120f */
[----:B------:R-:W0:Y:S01]  /*73c0*/  LDC R22, c[0x0][0x618] ;  /* 0x00018600ff167b82 */ /* 0x000e220000000800 */
[----:B------:R-:W-:Y:S01]  /*73d0*/  SHF.R.U32.HI R7, RZ, R18, R15 ;  /* 0x00000012ff077219 */ /* 0x000fe2000001160f */
[----:B------:R-:W-:Y:S01]  /*73e0*/  ULDC UR4, c[0x0][0x150] ;  /* 0x0000540000047ab9 */ /* 0x000fe20000000800 */
[----:B------:R-:W-:Y:S02]  /*73f0*/  IADD3 R9, P0, RZ, -R16, RZ ;  /* 0x80000010ff097210 */ /* 0x000fe40007f1e0ff */
[----:B------:R-:W-:-:S03]  /*7400*/  I2FP.F32.U32 R10, R6 ;  /* 0x00000006000a7245 */ /* 0x000fc60000201000 */
[----:B------:R-:W1:Y:S01]  /*7410*/  LDC.64 R24, c[0x0][0x640] ;  /* 0x00019000ff187b82 */ /* 0x000e620000000a00 */
[----:B------:R-:W-:Y:S02]  /*7420*/  IMAD.X R7, RZ, RZ, ~R7, P0 ;  /* 0x000000ffff077224 */ /* 0x000fe400000e0e07 */
[----:B------:R-:W-:Y:S01]  /*7430*/  FMUL R13, R10, UR4 ;  /* 0x000000040a0d7c20 */ /* 0x000fe20008400000 */
[----:B------:R-:W-:Y:S01]  /*7440*/  IMAD.WIDE.U32 R10, R9, R20, R2 ;  /* 0x00000014090a7225 */ /* 0x000fe200078e0002 */
[----:B------:R-:W-:-:S03]  /*7450*/  ULDC UR4, c[0x0][0x154] ;  /* 0x0000550000047ab9 */ /* 0x000fc60000000800 */
[----:B------:R-:W-:Y:S01]  /*7460*/  IMAD R12, R7, R20, RZ ;  /* 0x00000014070c7224 */ /* 0x000fe200078e02ff */
[----:B------:R-:W2:Y:S01]  /*7470*/  LDC R15, c[0x0][0x144] ;  /* 0x00005100ff0f7b82 */ /* 0x000ea20000000800 */
[----:B------:R-:W3:Y:S02]  /*7480*/  F2I.U32.TRUNC.NTZ R13, R13 ;  /* 0x0000000d000d7305 */ /* 0x000ee4000020f000 */
[----:B------:R-:W-:Y:S02]  /*7490*/  IMAD R7, R9, R21, R12 ;  /* 0x0000001509077224 */ /* 0x000fe400078e020c */
[----:B------:R-:W-:Y:S02]  /*74a0*/  IMAD.MOV.U32 R12, RZ, RZ, 0x1 ;  /* 0x00000001ff0c7424 */ /* 0x000fe400078e00ff */
[----:B------:R-:W-:Y:S01]  /*74b0*/  IMAD.IADD R7, R11, 0x1, R7 ;  /* 0x000000010b077824 */ /* 0x000fe200078e0207 */
[----:B------:R-:W4:Y:S04]  /*74c0*/  LDC R18, c[0x0][0x608] ;  /* 0x00018200ff127b82 */ /* 0x000f280000000800 */
[----:B0-----:R-:W-:-:S02]  /*74d0*/  SHF.R.U64 R14, R10, R22, R7 ;  /* 0x000000160a0e7219 */ /* 0x001fc40000001207 */
[----:B------:R-:W-:Y:S02]  /*74e0*/  I2FP.F32.U32 R10, R8 ;  /* 0x00000008000a7245 */ /* 0x000fe40000201000 */
[----:B------:R-:W0:Y:S01]  /*74f0*/  LDC R23, c[0x0][0x658] ;  /* 0x00019600ff177b82 */ /* 0x000e220000000800 */
[----:B-1----:R-:W-:Y:S01]  /*7500*/  ISETP.NE.U32.AND P0, PT, R24, RZ, PT ;  /* 0x000000ff1800720c */ /* 0x002fe20003f05070 */
[----:B---3--:R-:W-:Y:S01]  /*7510*/  IMAD.MOV R9, RZ, RZ, -R13 ;  /* 0x000000ffff097224 */ /* 0x008fe200078e0a0d */
[----:B------:R-:W-:Y:S01]  /*7520*/  SHF.R.U32.HI R7, RZ, R22, R7 ;  /* 0x00000016ff077219 */ /* 0x000fe20000011607 */
[----:B------:R-:W-:Y:S01]  /*7530*/  FMUL R10, R10, UR4 ;  /* 0x000000040a0a7c20 */ /* 0x000fe20008400000 */
[----:B------:R-:W-:-:S03]  /*7540*/  ISETP.NE.AND.EX P0, PT, R25, RZ, PT, P0 ;  /* 0x000000ff1900720c */ /* 0x000fc60003f05300 */
[----:B------:R-:W1:Y:S01]  /*7550*/  LDC R21, c[0x0][0x148] ;  /* 0x00005200ff157b82 */ /* 0x000e620000000800 */
[----:B--2---:R-:W-:Y:S01]  /*7560*/  IMAD R22, R15, R9, R6 ;  /* 0x000000090f167224 */ /* 0x004fe200078e0206 */
[----:B------:R2:W3:Y:S06]  /*7570*/  F2I.U32.TRUNC.NTZ R19, R10 ;  /* 0x0000000a00137305 */ /* 0x0004ec000020f000 */
[----:B------:R-:W1:Y:S01]  /*7580*/  LDC R20, c[0x0][0x600] ;  /* 0x00018000ff147b82 */ /* 0x000e620000000800 */
[-CC-:B----4-:R-:W-:Y:S02]  /*7590*/  SHF.R.U64 R17, R14, R18.reuse, R7.reuse ;  /* 0x000000120e117219 */ /* 0x190fe40000001207 */
[----:B------:R-:W-:Y:S01]  /*75a0*/  SHF.R.U32.HI R6, RZ, R18, R7 ;  /* 0x00000012ff067219 */ /* 0x000fe20000011607 */
[----:B------:R-:W-:-:S04]  /*75b0*/  IMAD.MOV.U32 R18, RZ, RZ, -0x1 ;  /* 0xffffffffff127424 */ /* 0x000fc800078e00ff */
[----:B------:R-:W4:Y:S01]  /*75c0*/  LDC R26, c[0x0][0x648] ;  /* 0x00019200ff1a7b82 */ /* 0x000f220000000800 */
[-C--:B0-----:R-:W-:Y:S02]  /*75d0*/  SHF.L.U32 R9, R18, R23.reuse, RZ ;  /* 0x0000001712097219 */ /* 0x081fe400000006ff */
[-CC-:B------:R-:W-:Y:S02]  /*75e0*/  SHF.R.U64 R18, R17, R23.reuse, R6.reuse ;  /* 0x0000001711127219 */ /* 0x180fe40000001206 */
[-C--:B------:R-:W-:Y:S02]  /*75f0*/  SHF.R.U32.HI R7, RZ, R23.reuse, R6 ;  /* 0x00000017ff077219 */ /* 0x080fe40000011606 */
[----:B------:R-:W-:Y:S01]  /*7600*/  SHF.L.U32 R23, R12, R23, RZ ;  /* 0x000000170c177219 */ /* 0x000fe200000006ff */
[----:B------:R-:W0:Y:S01]  /*7610*/  LDC R27, c[0x0][0x638] ;  /* 0x00018e00ff1b7b82 */ /* 0x000e220000000800 */
[----:B------:R-:W-:Y:S01]  /*7620*/  LOP3.LUT R28, RZ, R9, RZ, 0x33, !PT ;  /* 0x00000009ff1c7212 */ /* 0x000fe200078e33ff */
[----:B------:R-:W-:-:S06]  /*7630*/  IMAD.MOV.U32 R6, RZ, RZ, R18 ;  /* 0x000000ffff067224 */ /* 0x000fcc00078e0012 */
[----:B------:R-:W0:Y:S01]  /*7640*/  LDC R29, c[0x0][0x610] ;  /* 0x00018400ff1d7b82 */ /* 0x000e220000000800 */
[----:B--23--:R-:W-:Y:S05]  /*7650*/  @!P0 BRA `(.L_x_120) ;  /* 0x0000000000288947 */ /* 0x00cfea0003800000 */
[----:B------:R-:W2:Y:S02]  /*7660*/  LDC R9, c[0x0][0x64c] ;  /* 0x00019300ff097b82 */ /* 0x000ea40000000800 */
[----:B--2---:R-:W-:-:S05]  /*7670*/  IADD3 R9, P0, R18, R9, RZ ;  /* 0x0000000912097210 */ /* 0x004fca0007f1e0ff */
        /* <DEDUP_REMOVED lines=8> */
.L_x_120:
[----:B----4-:R-:W-:Y:S01]  /*7700*/  SHF.R.U64 R7, R6, R26, R7 ;  /* 0x0000001a06077219 */ /* 0x010fe20000001207 */
[----:B-1----:R-:W-:Y:S01]  /*7710*/  VIADD R13, R20, 0xffffffff ;  /* 0xffffffff140d7836 */ /* 0x002fe20000000000 */
[----:B------:R-:W-:Y:S01]  /*7720*/  LOP3.LUT R6, R17, R28, RZ, 0xc0, !PT ;  /* 0x0000001c11067212 */ /* 0x000fe200078ec0ff */
[----:B------:R-:W-:Y:S02]  /*7730*/  IMAD.MOV R19, RZ, RZ, -R19 ;  /* 0x000000ffff137224 */ /* 0x000fe400078e0a13 */
[----:B------:R-:W-:Y:S02]  /*7740*/  IMAD.MOV R9, RZ, RZ, -R7 ;  /* 0x000000ffff097224 */ /* 0x000fe400078e0a07 */
[----:B------:R-:W-:Y:S01]  /*7750*/  IMAD R11, R23, R7, R6 ;  /* 0x00000007170b7224 */ /* 0x000fe200078e0206 */
[----:B------:R-:W-:Y:S01]  /*7760*/  LOP3.LUT R7, R14, R13, RZ, 0xc0, !PT ;  /* 0x0000000d0e077212 */ /* 0x000fe200078ec0ff */
[----:B------:R-:W-:Y:S02]  /*7770*/  @P3 IMAD R22, R21, R19, R8 ;  /* 0x0000001315163224 */ /* 0x000fe400078e0208 */
[----:B0-----:R-:W-:-:S02]  /*7780*/  IMAD R6, R9, R27, R18 ;  /* 0x0000001b09067224 */ /* 0x001fc400078e0212 */
[----:B------:R-:W-:Y:S02]  /*7790*/  IMAD R11, R11, R29, R22 ;  /* 0x0000001d0b0b7224 */ /* 0x000fe400078e0216 */
[----:B------:R-:W-:Y:S02]  /*77a0*/  IMAD R6, R6, R20, R7 ;  /* 0x0000001406067224 */ /* 0x000fe400078e0207 */
[----:B------:R-:W-:Y:S02]  /*77b0*/  IMAD.MOV.U32 R9, RZ, RZ, 0x1 ;  /* 0x00000001ff097424 */ /* 0x000fe400078e00ff */
[----:B------:R-:W-:Y:S01]  /*77c0*/  IMAD.MOV.U32 R10, RZ, RZ, R16 ;  /* 0x000000ffff0a7224 */ /* 0x000fe200078e0010 */
[----:B------:R-:W-:Y:S02]  /*77d0*/  SEL R15, R6, R11, !P3 ;  /* 0x0000000b060f7207 */ /* 0x000fe40005800000 */
[----:B------:R-:W-:-:S07]  /*77e0*/  SEL R11, R11, R6, !P3 ;  /* 0x000000060b0b7207 */ /* 0x000fce0005800000 */
.L_x_118:
[----:B------:R-:W-:-:S08]  /*77f0*/  NOP ;  /* 0x0000000000007918 */ /* 0x000fd00000000000 */
[----:B------:R-:W0:-:S00]  /*7800*/  USETMAXREG.DEALLOC.CTAPOOL 0x28 ;  /* 0x00000028000079c8 */ /* 0x000e0000080e0500 */
[----:B0-----:R-:W-:-:S13]  /*7810*/  ISETP.NE.AND P0, PT, R5, RZ, PT ;  /* 0x000000ff0500720c */ /* 0x001fda0003f05270 */
[----:B------:R-:W-:Y:S05]  /*7820*/  @P0 EXIT ;  /* 0x000000000000094d */ /* 0x000fea0003800000 */
[----:B------:R-:W-:Y:S01]  /*7830*/  LOP3.LUT P0, RZ, R9, 0xff, RZ, 0xc0, !PT ;  /* 0x000000ff09ff7812 */ /* 0x000fe2000780c0ff */
[----:B------:R-:W-:Y:S02]  /*7840*/  IMAD.MOV.U32 R12, RZ, RZ, 0x1 ;  /* 0x00000001ff0c7424 */ /* 0x000fe400078e00ff */
[----:B------:R-:W-:-:S10]  /*7850*/  IMAD.MOV.U32 R5, RZ, RZ, RZ ;  /* 0x000000ffff057224 */ /* 0x000fd400078e00ff */
[----:B------:R-:W-:Y:S05]  /*7860*/  @!P0 BRA `(.L_x_121) ;  /* 0x0000000c00608947 */ /* 0x000fea0003800000 */
[----:B------:R-:W0:Y:S01]  /*7870*/  LDC R5, c[0x0][0x28c] ;  /* 0x0000a300ff057b82 */ /* 0x000e220000000800 */
[----:B------:R-:W-:Y:S01]  /*7880*/  ULDC UR5, c[0x0][0x658] ;  /* 0x0001960000057ab9 */ /* 0x000fe20000000800 */
[----:B------:R-:W-:Y:S01]  /*7890*/  UMOV UR7, 0xffffffff ;  /* 0xffffffff00077882 */ /* 0x000fe20000000000 */
[----:B------:R-:W-:Y:S01]  /*78a0*/  ULDC UR6, c[0x0][0xc] ;  /* 0x0000030000067ab9 */ /* 0x000fe20000000800 */
[----:B------:R-:W-:Y:S01]  /*78b0*/  USHF.L.U32 UR9, UR7, UR5, URZ ;  /* 0x0000000507097299 */ /* 0x000fe2000800063f */
[C---:B------:R-:W-:Y:S01]  /*78c0*/  LOP3.LUT P4, RZ, R0.reuse, 0x7f, RZ, 0xc0, !PT ;  /* 0x0000007f00ff7812 */ /* 0x040fe2000788c0ff */
[----:B------:R-:W-:Y:S01]  /*78d0*/  UMOV UR8, 0x1 ;  /* 0x0000000100087882 */ /* 0x000fe20000000000 */
[----:B------:R-:W-:Y:S01]  /*78e0*/  ULDC UR7, c[0x0][0x10] ;  /* 0x0000040000077ab9 */ /* 0x000fe20000000800 */
[----:B------:R-:W-:Y:S01]  /*78f0*/  LOP3.LUT P0, RZ, R0, 0x1f, RZ, 0xc0, !PT ;  /* 0x0000001f00ff7812 */ /* 0x000fe2000780c0ff */
[----:B------:R-:W-:Y:S01]  /*7900*/  UIMAD.WIDE.U32 UR6, UR6, UR7, URZ ;  /* 0x00000007060672a5 */ /* 0x000fe2000f8e003f */
[----:B------:R-:W-:Y:S01]  /*7910*/  BSSY B0, `(.L_x_121) ;  /* 0x00000cd000007945 */ /* 0x000fe20003800000 */
[----:B------:R-:W-:Y:S01]  /*7920*/  USHF.L.U32 UR5, UR8, UR5, URZ ;  /* 0x0000000508057299 */ /* 0x000fe2000800063f */
[----:B------:R-:W-:Y:S01]  /*7930*/  IMAD.MOV.U32 R14, RZ, RZ, 0x1 ;  /* 0x00000001ff0e7424 */ /* 0x000fe200078e00ff */
[----:B------:R-:W-:Y:S01]  /*7940*/  LOP3.LUT R17, R4, 0x2, RZ, 0xfc, !PT ;  /* 0x0000000204117812 */ /* 0x000fe200078efcff */
[----:B------:R-:W-:Y:S01]  /*7950*/  ULDC UR8, c[0x0][0x14] ;  /* 0x0000050000087ab9 */ /* 0x000fe20000000800 */
[----:B------:R-:W-:Y:S01]  /*7960*/  PLOP3.LUT P0, PT, P0, P4, PT, 0x8a, 0x0 ;  /* 0x000000000000781c */ /* 0x000fe20000709172 */
[----:B------:R-:W-:Y:S01]  /*7970*/  UIMAD.WIDE.U32 UR30, UR6, UR8, URZ ;  /* 0x00000008061e72a5 */ /* 0x000fe2000f8e003f */
[----:B------:R-:W-:Y:S01]  /*7980*/  IMAD.MOV.U32 R12, RZ, RZ, 0x1 ;  /* 0x00000001ff0c7424 */ /* 0x000fe200078e00ff */
[----:B------:R-:W-:Y:S01]  /*7990*/  UIMAD UR7, UR7, UR8, URZ ;  /* 0x00000008070772a4 */ /* 0x000fe2000f8e023f */
[----:B------:R-:W-:Y:S01]  /*79a0*/  ULDC UR4, c[0x0][0x600] ;  /* 0x0001800000047ab9 */ /* 0x000fe20000000800 */
[----:B------:R-:W-:-:S02]  /*79b0*/  ULOP3.LUT UR6, URZ, UR9, URZ, 0x33, !UPT ;  /* 0x000000093f067292 */ /* 0x000fc4000f8e333f */
[----:B------:R-:W-:Y:S01]  /*79c0*/  UIADD3 UR4, UR4, -0x1, URZ ;  /* 0xffffffff04047890 */ /* 0x000fe2000fffe03f */
[----:B0-----:R-:W-:Y:S01]  /*79d0*/  VIADD R5, R5, 0xff ;  /* 0x000000ff05057836 */ /* 0x001fe20000000000 */
[----:B------:R-:W-:Y:S01]  /*79e0*/  UIADD3 UR7, UR31, UR7, URZ ;  /* 0x000000071f077290 */ /* 0x000fe2000fffe03f */
[----:B------:R-:W-:-:S03]  /*79f0*/  ULDC.64 UR38, c[0x0][0x198] ;  /* 0x0000660000267ab9 */ /* 0x000fc60000000a00 */
[----:B------:R-:W-:-:S04]  /*7a00*/  SHF.R.S32.HI R6, RZ, 0x1f, R5 ;  /* 0x0000001fff067819 */ /* 0x000fc80000011405 */
[----:B------:R-:W-:Y:S01]  /*7a10*/  LEA.HI R6, R6, R5, RZ, 0x8 ;  /* 0x0000000506067211 */ /* 0x000fe200078f40ff */
[----:B------:R-:W-:-:S03]  /*7a20*/  IMAD.MOV.U32 R5, RZ, RZ, RZ ;  /* 0x000000ffff057224 */ /* 0x000fc600078e00ff */
[----:B------:R-:W-:-:S05]  /*7a30*/  SHF.R.S32.HI R16, RZ, 0x8, R6 ;  /* 0x00000008ff107819 */ /* 0x000fca0000011406 */
[----:B------:R-:W-:-:S07]  /*7a40*/  VIADD R13, R16, 0x1 ;  /* 0x00000001100d7836 */ /* 0x000fce0000000000 */
.L_x_133:
[----:B------:R-:W-:-:S03]  /*7a50*/  UMOV UR8, 0xffffffff ;  /* 0xffffffff00087882 */ /* 0x000fc60000000000 */
[----:B------:R-:W-:Y:S05]  /*7a60*/  BRA.DIV UR8, `(.L_x_122) ;  /* 0x0000000e08d07947 */ /* 0x000fea000b800000 */
[----:B------:R-:W-:-:S13]  /*7a70*/  ELECT P1, URZ, PT ;  /* 0x00000000003f782f */ /* 0x000fda0003820000 */
.L_x_144:
[----:B------:R-:W0:Y:S01]  /*7a80*/  LDC R0, c[0x0][0x28c] ;  /* 0x0000a300ff007b82 */ /* 0x000e220000000800 */
[----:B------:R-:W-:Y:S01]  /*7a90*/  BSSY B1, `(.L_x_123) ;  /* 0x0000043000017945 */ /* 0x000fe20003800000 */
[----:B0-----:R-:W-:-:S13]  /*7aa0*/  ISETP.LT.OR P1, PT, R0, 0x1, !P1 ;  /* 0x000000010000780c */ /* 0x001fda0004f21670 */
[----:B------:R-:W-:Y:S05]  /*7ab0*/  @P1 BRA `(.L_x_124) ;  /* 0x0000000400001947 */ /* 0x000fea0003800000 */
[----:B------:R-:W-:Y:S02]  /*7ac0*/  IMAD.SHL.U32 R11, R11, 0x80, RZ ;  /* 0x000000800b0b7824 */ /* 0x000fe400078e00ff */
[----:B------:R-:W-:Y:S02]  /*7ad0*/  IMAD R15, R15, 0x50, RZ ;  /* 0x000000500f0f7824 */ /* 0x000fe400078e02ff */
[----:B------:R-:W-:Y:S02]  /*7ae0*/  IMAD.MOV.U32 R20, RZ, RZ, RZ ;  /* 0x000000ffff147224 */ /* 0x000fe400078e00ff */
[----:B------:R-:W-:Y:S02]  /*7af0*/  IMAD.MOV.U32 R0, RZ, RZ, R13 ;  /* 0x000000ffff007224 */ /* 0x000fe400078e000d */
[----:B------:R-:W-:Y:S02]  /*7b00*/  IMAD.MOV.U32 R6, RZ, RZ, R12 ;  /* 0x000000ffff067224 */ /* 0x000fe400078e000c */
[----:B------:R-:W-:-:S07]  /*7b10*/  IMAD.MOV.U32 R7, RZ, RZ, R5 ;  /* 0x000000ffff077224 */ /* 0x000fce00078e0005 */
.L_x_128:
[----:B------:R-:W0:Y:S01]  /*7b20*/  S2R R9, SR_CgaCtaId ;  /* 0x0000000000097919 */ /* 0x000e220000008800 */
[----:B------:R-:W-:-:S04]  /*7b30*/  MOV R8, 0x400 ;  /* 0x0000040000087802 */ /* 0x000fc80000000f00 */
[----:B0-----:R-:W-:Y:S02]  /*7b40*/  LEA R18, R9, R8, 0x18 ;  /* 0x0000000809127211 */ /* 0x001fe400078ec0ff */
[----:B------:R-:W-:Y:S01]  /*7b50*/  SHF.L.U32 R8, R6, 0x1f, RZ ;  /* 0x0000001f06087819 */ /* 0x000fe200000006ff */
[----:B------:R-:W0:Y:S02]  /*7b60*/  @!P4 LDC R9, c[0x0][0x500] ;  /* 0x00014000ff09cb82 */ /* 0x000e240000000800 */
[----:B------:R-:W-:-:S04]  /*7b70*/  IMAD R19, R7, 0x8, R18 ;  /* 0x0000000807137824 */ /* 0x000fc800078e0212 */
[----:B------:R-:W1:Y:S02]  /*7b80*/  SYNCS.PHASECHK.TRANS64.TRYWAIT P1, [R19+URZ+0x20], R8 ;  /* 0x00002008130075a7 */ /* 0x000e64000802017f */
[----:B-1----:R-:W-:Y:S05]  /*7b90*/  @!P1 BRA `(.L_x_125) ;  /* 0x0000000c00a49947 */ /* 0x002fea0003800000 */
.L_x_145:
[----:B-1----:R-:W-:Y:S01]  /*7ba0*/  PRMT R8, R17, 0x9910, RZ ;  /* 0x0000991011087816 */ /* 0x002fe200000000ff */
[----:B0-----:R0:W-:Y:S03]  /*7bb0*/  @!P4 SYNCS.ARRIVE.TRANS64 RZ, [R19+URZ], R9 ;  /* 0x0000000913ffc9a7 */ /* 0x0011e6000800003f */
[----:B------:R-:W-:-:S13]  /*7bc0*/  ISETP.NE.AND P1, PT, R8, 0x2, PT ;  /* 0x000000020800780c */ /* 0x000fda0003f25270 */
[----:B0-----:R-:W-:Y:S05]  /*7bd0*/  @P1 BRA `(.L_x_126) ;  /* 0x0000000000041947 */ /* 0x001fea0003800000 */
[----:B------:R-:W-:Y:S01]  /*7be0*/  BPT.TRAP 0x1 ;  /* 0x000000040000795c */ /* 0x000fe20000300000 */
.L_x_126:
[----:B------:R-:W-:Y:S05]  /*7bf0*/  @P0 BRA `(.L_x_127) ;  /* 0x0000000000040947 */ /* 0x000fea0003800000 */
[----:B------:R-:W-:Y:S01]  /*7c00*/  BPT.TRAP 0x1 ;  /* 0x000000040000795c */ /* 0x000fe20000300000 */
.L_x_127:
[C-C-:B------:R-:W-:Y:S01]  /*7c10*/  IMAD R8, R7.reuse, 0x8000, R18.reuse ;  /* 0x0000800007087824 */ /* 0x140fe200078e0212 */
[----:B------:R-:W-:Y:S01]  /*7c20*/  R2UR UR34, R20 ;  /* 0x00000000142272ca */ /* 0x000fe200000e0000 */
[----:B------:R-:W-:Y:S01]  /*7c30*/  IMAD R18, R7, 0x5000, R18 ;  /* 0x0000500007127824 */ /* 0x000fe200078e0212 */
[----:B------:R-:W-:Y:S01]  /*7c40*/  R2UR UR33, R19 ;  /* 0x00000000132172ca */ /* 0x000fe200000e0000 */
[----:B------:R-:W-:Y:S01]  /*7c50*/  VIADD R0, R0, 0xffffffff ;  /* 0xffffffff00007836 */ /* 0x000fe20000000000 */
[----:B------:R-:W-:Y:S01]  /*7c60*/  R2UR UR24, R8 ;  /* 0x00000000081872ca */ /* 0x000fe200000e0000 */
[----:B------:R-:W-:Y:S01]  /*7c70*/  UIADD3 UR14, UP0, UR38, 0xf0, URZ ;  /* 0x000000f0260e7890 */ /* 0x000fe2000ff1e03f */
[----:B------:R-:W-:Y:S01]  /*7c80*/  R2UR UR8, R18 ;  /* 0x00000000120872ca */ /* 0x000fe200000e0000 */
[----:B------:R-:W-:Y:S01]  /*7c90*/  UIADD3 UR40, UP1, UR38, 0x1f0, URZ ;  /* 0x000001f026287890 */ /* 0x000fe2000ff3e03f */
[----:B------:R-:W-:Y:S01]  /*7ca0*/  R2UR UR36, R10 ;  /* 0x000000000a2472ca */ /* 0x000fe200000e0000 */
[----:B------:R-:W-:Y:S01]  /*7cb0*/  UIADD3.X UR15, URZ, UR39, URZ, UP0, !UPT ;  /* 0x000000273f0f7290 */ /* 0x000fe200087fe43f */
[----:B------:R-:W-:Y:S01]  /*7cc0*/  R2UR UR35, R11 ;  /* 0x000000000b2372ca */ /* 0x000fe200000e0000 */
[----:B------:R-:W-:Y:S01]  /*7cd0*/  UIADD3.X UR41, URZ, UR39, URZ, UP1, !UPT ;  /* 0x000000273f297290 */ /* 0x000fe20008ffe43f */
[----:B------:R-:W-:Y:S01]  /*7ce0*/  R2UR UR19, R15 ;  /* 0x000000000f1372ca */ /* 0x000fe200000e0000 */
[----:B------:R-:W-:Y:S01]  /*7cf0*/  UIADD3 UR26, UR34, 0x80, URZ ;  /* 0x00000080221a7890 */ /* 0x000fe2000fffe03f */
[----:B------:R-:W-:Y:S01]  /*7d00*/  ISETP.GT.AND P2, PT, R0, 0x1, PT ;  /* 0x000000010000780c */ /* 0x000fe20003f44270 */
[----:B------:R-:W-:Y:S01]  /*7d10*/  VIADD R7, R7, 0x1 ;  /* 0x0000000107077836 */ /* 0x000fe20000000000 */
[----:B------:R-:W-:Y:S01]  /*7d20*/  UMOV UR22, 0x0 ;  /* 0x0000000000167882 */ /* 0x000fe20000000000 */
[----:B------:R-:W-:Y:S01]  /*7d30*/  UIADD3 UR32, UR24, 0x100, URZ ;  /* 0x0000010018207890 */ /* 0x000fe2000fffe03f */
[----:B------:R-:W-:Y:S01]  /*7d40*/  VIADD R20, R20, 0x100 ;  /* 0x0000010014147836 */ /* 0x000fe20000000000 */
[----:B------:R-:W-:Y:S01]  /*7d50*/  UIADD3 UR24, UR24, 0x4100, URZ ;  /* 0x0000410018187890 */ /* 0x000fe2000fffe03f */
[----:B------:R-:W-:Y:S01]  /*7d60*/  ISETP.NE.AND P1, PT, R7, 0x4, PT ;  /* 0x000000040700780c */ /* 0x000fe20003f25270 */
[----:B------:R-:W-:-:S02]  /*7d70*/  UIADD3 UR16, UR8, 0x20100, URZ ;  /* 0x0002010008107890 */ /* 0x000fc4000fffe03f */
[----:B------:R-:W-:Y:S01]  /*7d80*/  UIADD3 UR8, UR8, 0x22900, URZ ;  /* 0x0002290008087890 */ /* 0x000fe2000fffe03f */
[----:B------:R-:W-:Y:S01]  /*7d90*/  SEL R9, RZ, 0x1, P1 ;  /* 0x00000001ff097807 */ /* 0x000fe20000800000 */
[----:B------:R-:W-:Y:S01]  /*7da0*/  UMOV UR23, 0x10000000 ;  /* 0x1000000000177882 */ /* 0x000fe20000000000 */
[----:B------:R-:W-:Y:S01]  /*7db0*/  UMOV UR25, UR33 ;  /* 0x0000002100197c82 */ /* 0x000fe20008000000 */
[----:B------:R-:W-:Y:S01]  /*7dc0*/  UMOV UR28, UR36 ;  /* 0x00000024001c7c82 */ /* 0x000fe20008000000 */
[----:B------:R-:W-:Y:S01]  /*7dd0*/  UMOV UR27, UR35 ;  /* 0x00000023001b7c82 */ /* 0x000fe20008000000 */
[----:B------:R-:W-:Y:S01]  /*7de0*/  UMOV UR17, UR33 ;  /* 0x0000002100117c82 */ /* 0x000fe20008000000 */
[----:B------:R-:W-:Y:S01]  /*7df0*/  UMOV UR18, UR34 ;  /* 0x0000002200127c82 */ /* 0x000fe20008000000 */
[----:B------:R-:W-:Y:S01]  /*7e00*/  UMOV UR20, UR36 ;  /* 0x0000002400147c82 */ /* 0x000fe20008000000 */
[----:B------:R0:W-:Y:S01]  /*7e10*/  UTMALDG.3D [UR32], [UR14], desc[UR22] ;  /* 0x000016200e0075b4 */ /* 0x0001e20008011000 */
[----:B------:R-:W-:Y:S01]  /*7e20*/  UMOV UR9, UR33 ;  /* 0x0000002100097c82 */ /* 0x000fe20008000000 */
[----:B------:R-:W-:Y:S01]  /*7e30*/  UMOV UR11, UR19 ;  /* 0x00000013000b7c82 */ /* 0x000fe20008000000 */
[----:B------:R-:W-:Y:S01]  /*7e40*/  UMOV UR12, UR36 ;  /* 0x00000024000c7c82 */ /* 0x000fe20008000000 */
[----:B------:R-:W-:Y:S01]  /*7e50*/  UMOV UR10, UR26 ;  /* 0x0000001a000a7c82 */ /* 0x000fe20008000000 */
[----:B------:R-:W-:-:S02]  /*7e60*/  LOP3.LUT R6, R6, R9, RZ, 0x3c, !PT ;  /* 0x0000000906067212 */ /* 0x000fc400078e3cff */
[----:B------:R-:W-:Y:S01]  /*7e70*/  SEL R7, R7, RZ, P1 ;  /* 0x000000ff07077207 */ /* 0x000fe20000800000 */
[----:B------:R0:W-:Y:S01]  /*7e80*/  UTMALDG.3D [UR24], [UR14], desc[UR22] ;  /* 0x000016180e0075b4 */ /* 0x0001e20008011000 */
[----:B------:R0:W-:Y:S01]  /*7e90*/  UTMALDG.3D [UR16], [UR40], desc[UR22] ;  /* 0x00001610280075b4 */ /* 0x0001e20008011000 */
[----:B------:R0:W-:Y:S02]  /*7ea0*/  UTMALDG.3D [UR8], [UR40], desc[UR22] ;  /* 0x00001608280075b4 */ /* 0x0001e40008011000 */
[----:B0-----:R-:W-:Y:S05]  /*7eb0*/  @P2 BRA `(.L_x_128) ;  /* 0xfffffffc00182947 */ /* 0x001fea000383ffff */
.L_x_124:
[----:B------:R-:W-:Y:S05]  /*7ec0*/  BSYNC B1 ;  /* 0x0000000000017941 */ /* 0x000fea0003800000 */
.L_x_123:
[----:B------:R-:W-:Y:S01]  /*7ed0*/  LOP3.LUT P2, RZ, R14, 0xff, RZ, 0xc0, !PT ;  /* 0x000000ff0eff7812 */ /* 0x000fe2000784c0ff */
[----:B------:R-:W-:Y:S01]  /*7ee0*/  IMAD.IADD R5, R16, 0x1, R5 ;  /* 0x0000000110057824 */ /* 0x000fe200078e0205 */
[----:B------:R-:W-:Y:S01]  /*7ef0*/  IADD3 R2, P5, R2, UR30, RZ ;  /* 0x0000001e02027c10 */ /* 0x000fe2000ffbe0ff */
[----:B------:R-:W-:Y:S01]  /*7f00*/  ULDC.64 UR8, c[0x0][0x650] ;  /* 0x0001940000087ab9 */ /* 0x000fe20000000a00 */
[----:B------:R-:W-:Y:S01]  /*7f10*/  BSSY B1, `(.L_x_129) ;  /* 0x000006a000017945 */ /* 0x000fe20003800000 */
[----:B------:R-:W-:Y:S01]  /*7f20*/  IMAD.MOV.U32 R11, RZ, RZ, -0x1 ;  /* 0xffffffffff0b7424 */ /* 0x000fe200078e00ff */
[----:B------:R-:W-:Y:S01]  /*7f30*/  ISETP.GT.U32.AND P1, PT, R5, 0x3, PT ;  /* 0x000000030500780c */ /* 0x000fe20003f24070 */
[----:B------:R-:W-:Y:S01]  /*7f40*/  IMAD.MOV.U32 R15, RZ, RZ, -0x1 ;  /* 0xffffffffff0f7424 */ /* 0x000fe200078e00ff */
[----:B------:R-:W-:Y:S01]  /*7f50*/  SHF.R.U32.HI R0, RZ, 0x2, R5 ;  /* 0x00000002ff007819 */ /* 0x000fe20000011605 */
[----:B------:R-:W-:Y:S01]  /*7f60*/  IMAD.MOV.U32 R10, RZ, RZ, -0x1 ;  /* 0xffffffffff0a7424 */ /* 0x000fe200078e00ff */
[----:B------:R-:W-:-:S02]  /*7f70*/  ISETP.LT.U32.AND P1, PT, R16, 0x4, P1 ;  /* 0x000000041000780c */ /* 0x000fc40000f21070 */
[----:B------:R-:W-:Y:S01]  /*7f80*/  IADD3.X R3, R3, UR7, RZ, P5, !PT ;  /* 0x0000000703037c10 */ /* 0x000fe2000affe4ff */
[----:B------:R-:W0:Y:S01]  /*7f90*/  @P2 S2R R7, SR_CgaCtaId ;  /* 0x0000000000072919 */ /* 0x000e220000008800 */
[----:B------:R-:W-:Y:S02]  /*7fa0*/  @P2 MOV R6, 0x400 ;  /* 0x0000040000062802 */ /* 0x000fe40000000f00 */
[----:B------:R-:W-:Y:S02]  /*7fb0*/  ISETP.GE.U32.AND P5, PT, R2, UR8, PT ;  /* 0x0000000802007c0c */ /* 0x000fe4000bfa6070 */
[----:B------:R-:W-:Y:S02]  /*7fc0*/  LOP3.LUT R0, R0, 0x1, RZ, 0xc0, !PT ;  /* 0x0000000100007812 */ /* 0x000fe400078ec0ff */
[----:B------:R-:W-:Y:S02]  /*7fd0*/  LOP3.LUT R5, R5, 0x3, RZ, 0xc0, !PT ;  /* 0x0000000305057812 */ /* 0x000fe400078ec0ff */
[----:B------:R-:W-:-:S02]  /*7fe0*/  PRMT R14, RZ, 0x7610, R14 ;  /* 0x00007610ff0e7816 */ /* 0x000fc4000000000e */
[----:B0-----:R-:W-:Y:S02]  /*7ff0*/  @P2 LEA R6, R7, R6, 0x18 ;  /* 0x0000000607062211 */ /* 0x001fe400078ec0ff */
[----:B------:R-:W-:Y:S02]  /*8000*/  SEL R7, RZ, 0x1, !P1 ;  /* 0x00000001ff077807 */ /* 0x000fe40004800000 */
[----:B------:R-:W-:Y:S01]  /*8010*/  ISETP.GE.U32.AND.EX P1, PT, R3, UR9, PT, P5 ;  /* 0x0000000903007c0c */ /* 0x000fe2000bf26150 */
[----:B------:R0:W-:Y:S01]  /*8020*/  @P2 SYNCS.ARRIVE.TRANS64.A1T0 RZ, [R6+URZ+0x58], RZ ;  /* 0x000058ff06ff29a7 */ /* 0x0001e2000810003f */
[----:B------:R-:W-:-:S04]  /*8030*/  ISETP.NE.U32.AND P2, PT, R0, 0x1, PT ;  /* 0x000000010000780c */ /* 0x000fc80003f45070 */
[----:B------:R-:W-:-:S04]  /*8040*/  ISETP.GT.U32.AND P2, PT, R16, 0x3, !P2 ;  /* 0x000000031000780c */ /* 0x000fc80005744070 */
[----:B------:R-:W-:-:S04]  /*8050*/  SEL R0, RZ, 0x1, !P2 ;  /* 0x00000001ff007807 */ /* 0x000fc80005000000 */
[----:B------:R-:W-:Y:S02]  /*8060*/  LOP3.LUT R12, R0, R12, R7, 0x96, !PT ;  /* 0x0000000c000c7212 */ /* 0x000fe400078e9607 */
[----:B------:R-:W-:Y:S01]  /*8070*/  PRMT R0, RZ, 0x7610, R0 ;  /* 0x00007610ff007816 */ /* 0x000fe20000000000 */
[----:B0-----:R-:W-:Y:S06]  /*8080*/  @P1 BRA `(.L_x_130) ;  /* 0x0000000400481947 */ /* 0x001fec0003800000 */
[----:B------:R-:W-:Y:S01]  /*8090*/  ULDC.64 UR8, c[0x0][0x628] ;  /* 0x00018a0000087ab9 */ /* 0x000fe20000000a00 */
[----:B------:R-:W0:Y:S01]  /*80a0*/  S2R R15, SR_CTAID.X ;  /* 0x00000000000f7919 */ /* 0x000e220000002500 */
[----:B------:R-:W-:Y:S01]  /*80b0*/  ISETP.NE.U32.AND P1, PT, RZ, UR8, PT ;  /* 0x00000008ff007c0c */ /* 0x000fe2000bf25070 */
[----:B------:R-:W-:Y:S01]  /*80c0*/  ULDC UR11, c[0x0][0x630] ;  /* 0x00018c00000b7ab9 */ /* 0x000fe20000000800 */
[----:B------:R-:W-:Y:S01]  /*80d0*/  IMAD.MOV.U32 R6, RZ, RZ, R2 ;  /* 0x000000ffff067224 */ /* 0x000fe200078e0002 */
[----:B------:R-:W1:Y:S01]  /*80e0*/  S2R R0, SR_CTAID.Y ;  /* 0x0000000000007919 */ /* 0x000e620000002600 */
[----:B------:R-:W-:Y:S01]  /*80f0*/  ISETP.NE.AND.EX P1, PT, RZ, UR9, PT, P1 ;  /* 0x00000009ff007c0c */ /* 0x000fe2000bf25310 */
[----:B------:R-:W-:-:S12]  /*8100*/  IMAD.MOV.U32 R7, RZ, RZ, R3 ;  /* 0x000000ffff077224 */ /* 0x000fd800078e0003 */
[----:B------:R-:W-:Y:S05]  /*8110*/  @!P1 BRA `(.L_x_131) ;  /* 0x0000000000289947 */ /* 0x000fea0003800000 */
[----:B------:R-:W-:Y:S02]  /*8120*/  ULDC UR10, c[0x0][0x634] ;  /* 0x00018d00000a7ab9 */ /* 0x000fe40000000800 */
[----:B------:R-:W-:-:S05]  /*8130*/  IADD3 R11, P1, R2, UR10, RZ ;  /* 0x0000000a020b7c10 */ /* 0x000fca000ff3e0ff */
[----:B------:R-:W-:-:S04]  /*8140*/  IMAD.X R19, RZ, RZ, R3, P1 ;  /* 0x000000ffff137224 */ /* 0x000fc800008e0603 */
[----:B------:R-:W-:-:S04]  /*8150*/  IMAD.WIDE.U32 R8, R19, UR8, RZ ;  /* 0x0000000813087c25 */ /* 0x000fc8000f8e00ff */
[----:B------:R-:W-:-:S04]  /*8160*/  IMAD.WIDE.U32 R8, P1, R11, UR9, R8 ;  /* 0x000000090b087c25 */ /* 0x000fc8000f820008 */
[----:B------:R-:W-:-:S04]  /*8170*/  IMAD.WIDE.U32 R10, R11, UR8, RZ ;  /* 0x000000080b0a7c25 */ /* 0x000fc8000f8e00ff */
[----:B------:R-:W-:Y:S01]  /*8180*/  IMAD.X R7, RZ, RZ, RZ, P1 ;  /* 0x000000ffff077224 */ /* 0x000fe200008e06ff */
[----:B------:R-:W-:Y:S01]  /*8190*/  IADD3 RZ, P1, R11, R8, RZ ;  /* 0x000000080bff7210 */ /* 0x000fe20007f3e0ff */
[----:B------:R-:W-:-:S04]  /*81a0*/  IMAD.MOV.U32 R6, RZ, RZ, R9 ;  /* 0x000000ffff067224 */ /* 0x000fc800078e0009 */
[----:B------:R-:W-:-:S08]  /*81b0*/  IMAD.WIDE.U32.X R6, R19, UR9, R6, P1 ;  /* 0x0000000913067c25 */ /* 0x000fd000088e0406 */
.L_x_131:
[--C-:B------:R-:W-:Y:S01]  /*81c0*/  SHF.R.U64 R10, R6, UR11, R7.reuse ;  /* 0x0000000b060a7c19 */ /* 0x100fe20008001207 */
[----:B------:R-:W-:Y:S01]  /*81d0*/  ULDC.64 UR8, c[0x0][0x620] ;  /* 0x0001880000087ab9 */ /* 0x000fe20000000a00 */
[----:B------:R-:W-:Y:S01]  /*81e0*/  SHF.R.U32.HI R6, RZ, UR11, R7 ;  /* 0x0000000bff067c19 */ /* 0x000fe20008011607 */
[----:B------:R-:W2:Y:S01]  /*81f0*/  LDC R22, c[0x0][0x144] ;  /* 0x00005100ff167b82 */ /* 0x000ea20000000800 */
[----:B------:R-:W-:Y:S01]  /*8200*/  IADD3 R9, P1, RZ, -R10, RZ ;  /* 0x8000000aff097210 */ /* 0x000fe20007f3e0ff */
[----:B------:R-:W-:Y:S01]  /*8210*/  ULDC.64 UR12, c[0x0][0x640] ;  /* 0x00019000000c7ab9 */ /* 0x000fe20000000a00 */
[----:B0-----:R-:W-:Y:S01]  /*8220*/  I2FP.F32.U32 R11, R15 ;  /* 0x0000000f000b7245 */ /* 0x001fe20000201000 */
[----:B------:R-:W-:Y:S02]  /*8230*/  ULDC UR10, c[0x0][0x608] ;  /* 0x00018200000a7ab9 */ /* 0x000fe40000000800 */
[----:B------:R-:W-:Y:S01]  /*8240*/  IMAD.X R6, RZ, RZ, ~R6, P1 ;  /* 0x000000ffff067224 */ /* 0x000fe200008e0e06 */
[----:B------:R-:W-:Y:S01]  /*8250*/  ISETP.NE.U32.AND P1, PT, RZ, UR12, PT ;  /* 0x0000000cff007c0c */ /* 0x000fe2000bf25070 */
[----:B------:R-:W0:Y:S02]  /*8260*/  LDC R19, c[0x0][0x148] ;  /* 0x00005200ff137b82 */ /* 0x000e240000000800 */
[----:B------:R-:W-:Y:S01]  /*8270*/  IMAD R8, R6, UR8, RZ ;  /* 0x0000000806087c24 */ /* 0x000fe2000f8e02ff */
[----:B------:R-:W-:Y:S01]  /*8280*/  ISETP.NE.AND.EX P1, PT, RZ, UR13, PT, P1 ;  /* 0x0000000dff007c0c */ /* 0x000fe2000bf25310 */
[----:B------:R-:W-:Y:S01]  /*8290*/  IMAD.WIDE.U32 R6, R9, UR8, R2 ;  /* 0x0000000809067c25 */ /* 0x000fe2000f8e0002 */
[----:B------:R-:W-:-:S03]  /*82a0*/  ULDC UR8, c[0x0][0x150] ;  /* 0x0000540000087ab9 */ /* 0x000fc60000000800 */
[----:B------:R-:W-:Y:S02]  /*82b0*/  IMAD R9, R9, UR9, R8 ;  /* 0x0000000909097c24 */ /* 0x000fe4000f8e0208 */
[----:B------:R-:W-:Y:S01]  /*82c0*/  FMUL R8, R11, UR8 ;  /* 0x000000080b087c20 */ /* 0x000fe20008400000 */
[----:B------:R-:W-:Y:S01]  /*82d0*/  ULDC UR8, c[0x0][0x618] ;  /* 0x0001860000087ab9 */ /* 0x000fe20000000800 */
[----:B------:R-:W-:Y:S01]  /*82e0*/  ULDC UR9, c[0x0][0x154] ;  /* 0x0000550000097ab9 */ /* 0x000fe20000000800 */
[----:B------:R-:W-:-:S03]  /*82f0*/  IMAD.IADD R7, R7, 0x1, R9 ;  /* 0x0000000107077824 */ /* 0x000fc600078e0209 */
[----:B------:R-:W3:Y:S02]  /*8300*/  F2I.U32.TRUNC.NTZ R8, R8 ;  /* 0x0000000800087305 */ /* 0x000ee4000020f000 */
[----:B------:R-:W-:Y:S02]  /*8310*/  SHF.R.U64 R11, R6, UR8, R7 ;  /* 0x00000008060b7c19 */ /* 0x000fe40008001207 */
[----:B-1----:R-:W-:-:S05]  /*8320*/  I2FP.F32.U32 R6, R0 ;  /* 0x0000000000067245 */ /* 0x002fca0000201000 */
[----:B------:R-:W-:Y:S01]  /*8330*/  FMUL R21, R6, UR9 ;  /* 0x0000000906157c20 */ /* 0x000fe20008400000 */
[----:B------:R-:W-:Y:S01]  /*8340*/  SHF.R.U32.HI R6, RZ, UR8, R7 ;  /* 0x00000008ff067c19 */ /* 0x000fe20008011607 */
[----:B------:R-:W-:-:S03]  /*8350*/  ULDC UR8, c[0x0][0x658] ;  /* 0x0001960000087ab9 */ /* 0x000fc60000000800 */
[--C-:B------:R-:W-:Y:S01]  /*8360*/  SHF.R.U64 R20, R11, UR10, R6.reuse ;  /* 0x0000000a0b147c19 */ /* 0x100fe20008001206 */
[----:B------:R-:W1:Y:S01]  /*8370*/  F2I.U32.TRUNC.NTZ R21, R21 ;  /* 0x0000001500157305 */ /* 0x000e62000020f000 */
[----:B------:R-:W-:Y:S01]  /*8380*/  SHF.R.U32.HI R7, RZ, UR10, R6 ;  /* 0x0000000aff077c19 */ /* 0x000fe20008011606 */
[----:B---3--:R-:W-:-:S03]  /*8390*/  IMAD.MOV R8, RZ, RZ, -R8 ;  /* 0x000000ffff087224 */ /* 0x008fc600078e0a08 */
[----:B------:R-:W-:Y:S01]  /*83a0*/  SHF.R.U64 R18, R20, UR8, R7 ;  /* 0x0000000814127c19 */ /* 0x000fe20008001207 */
[----:B--2---:R-:W-:Y:S01]  /*83b0*/  IMAD R15, R22, R8, R15 ;  /* 0x00000008160f7224 */ /* 0x004fe200078e020f */
[----:B------:R-:W-:-:S03]  /*83c0*/  SHF.R.U32.HI R23, RZ, UR8, R7 ;  /* 0x00000008ff177c19 */ /* 0x000fc60008011607 */
[----:B------:R-:W-:Y:S02]  /*83d0*/  IMAD.MOV.U32 R6, RZ, RZ, R18 ;  /* 0x000000ffff067224 */ /* 0x000fe400078e0012 */
[----:B------:R-:W-:Y:S01]  /*83e0*/  IMAD.MOV.U32 R7, RZ, RZ, R23 ;  /* 0x000000ffff077224 */ /* 0x000fe200078e0017 */
[----:B-1----:R-:W-:Y:S06]  /*83f0*/  @!P1 BRA `(.L_x_132) ;  /* 0x0000000000289947 */ /* 0x002fec0003800000 */
[----:B------:R-:W-:Y:S02]  /*8400*/  ULDC UR8, c[0x0][0x64c] ;  /* 0x0001930000087ab9 */ /* 0x000fe40000000800 */
[----:B------:R-:W-:-:S05]  /*8410*/  IADD3 R7, P1, R18, UR8, RZ ;  /* 0x0000000812077c10 */ /* 0x000fca000ff3e0ff */
[----:B------:R-:W-:-:S04]  /*8420*/  IMAD.X R23, RZ, RZ, R23, P1 ;  /* 0x000000ffff177224 */ /* 0x000fc800008e0617 */
[----:B------:R-:W-:-:S04]  /*8430*/  IMAD.WIDE.U32 R8, R23, UR12, RZ ;  /* 0x0000000c17087c25 */ /* 0x000fc8000f8e00ff */
[----:B------:R-:W-:-:S04]  /*8440*/  IMAD.WIDE.U32 R8, P1, R7, UR13, R8 ;  /* 0x0000000d07087c25 */ /* 0x000fc8000f820008 */
[----:B------:R-:W-:-:S04]  /*8450*/  IMAD.WIDE.U32 R6, R7, UR12, RZ ;  /* 0x0000000c07067c25 */ /* 0x000fc8000f8e00ff */
[----:B------:R-:W-:Y:S01]  /*8460*/  IMAD.MOV.U32 R6, RZ, RZ, R9 ;  /* 0x000000ffff067224 */ /* 0x000fe200078e0009 */
[----:B------:R-:W-:Y:S01]  /*8470*/  IADD3 RZ, P2, R7, R8, RZ ;  /* 0x0000000807ff7210 */ /* 0x000fe20007f5e0ff */
[----:B------:R-:W-:-:S04]  /*8480*/  IMAD.X R7, RZ, RZ, RZ, P1 ;  /* 0x000000ffff077224 */ /* 0x000fc800008e06ff */
[----:B------:R-:W-:-:S08]  /*8490*/  IMAD.WIDE.U32.X R6, R23, UR13, R6, P2 ;  /* 0x0000000d17067c25 */ /* 0x000fd000090e0406 */
.L_x_132:
[----:B------:R-:W-:Y:S01]  /*84a0*/  ULDC UR8, c[0x0][0x648] ;  /* 0x0001920000087ab9 */ /* 0x000fe20000000800 */
[----:B------:R-:W-:Y:S01]  /*84b0*/  LOP3.LUT R20, R20, UR6, RZ, 0xc0, !PT ;  /* 0x0000000614147c12 */ /* 0x000fe2000f8ec0ff */
[----:B------:R-:W-:Y:S01]  /*84c0*/  IMAD.MOV R21, RZ, RZ, -R21 ;  /* 0x000000ffff157224 */ /* 0x000fe200078e0a15 */
[----:B------:R-:W-:Y:S01]  /*84d0*/  SHF.R.U64 R7, R6, UR8, R7 ;  /* 0x0000000806077c19 */ /* 0x000fe20008001207 */
[----:B------:R-:W-:Y:S01]  /*84e0*/  ULDC UR8, c[0x0][0x638] ;  /* 0x00018e0000087ab9 */ /* 0x000fe20000000800 */
[----:B------:R-:W-:Y:S01]  /*84f0*/  ULDC UR9, c[0x0][0x610] ;  /* 0x0001840000097ab9 */ /* 0x000fe20000000800 */
[----:B0-----:R-:W-:Y:S02]  /*8500*/  @P3 IMAD R15, R19, R21, R0 ;  /* 0x00000015130f3224 */ /* 0x001fe400078e0200 */
[----:B------:R-:W-:Y:S02]  /*8510*/  IMAD.MOV R9, RZ, RZ, -R7 ;  /* 0x000000ffff097224 */ /* 0x000fe400078e0a07 */
[----:B------:R-:W-:Y:S01]  /*8520*/  IMAD R20, R7, UR5, R20 ;  /* 0x0000000507147c24 */ /* 0x000fe2000f8e0214 */
[----:B------:R-:W-:Y:S01]  /*8530*/  LOP3.LUT R7, R11, UR4, RZ, 0xc0, !PT ;  /* 0x000000040b077c12 */ /* 0x000fe2000f8ec0ff */
[----:B------:R-:W-:Y:S01]  /*8540*/  IMAD R18, R9, UR8, R18 ;  /* 0x0000000809127c24 */ /* 0x000fe2000f8e0212 */
[----:B------:R-:W-:Y:S01]  /*8550*/  ULDC UR8, c[0x0][0x600] ;  /* 0x0001800000087ab9 */ /* 0x000fe20000000800 */
[----:B------:R-:W-:-:S02]  /*8560*/  IMAD R11, R20, UR9, R15 ;  /* 0x00000009140b7c24 */ /* 0x000fc4000f8e020f */
[----:B------:R-:W-:Y:S02]  /*8570*/  IMAD R18, R18, UR8, R7 ;  /* 0x0000000812127c24 */ /* 0x000fe4000f8e0207 */
[----:B------:R-:W-:-:S03]  /*8580*/  IMAD.MOV.U32 R0, RZ, RZ, 0x1 ;  /* 0x00000001ff007424 */ /* 0x000fc600078e00ff */
[----:B------:R-:W-:Y:S02]  /*8590*/  SEL R15, R18, R11, !P3 ;  /* 0x0000000b120f7207 */ /* 0x000fe40005800000 */
[----:B------:R-:W-:-:S07]  /*85a0*/  SEL R11, R11, R18, !P3 ;  /* 0x000000120b0b7207 */ /* 0x000fce0005800000 */
.L_x_130:
[----:B------:R-:W-:Y:S05]  /*85b0*/  BSYNC B1 ;  /* 0x0000000000017941 */ /* 0x000fea0003800000 */
.L_x_129:
[----:B------:R-:W-:-:S13]  /*85c0*/  LOP3.LUT P1, RZ, R0, 0xff, RZ, 0xc0, !PT ;  /* 0x000000ff00ff7812 */ /* 0x000fda000782c0ff */
[----:B------:R-:W-:Y:S05]  /*85d0*/  @P1 BRA `(.L_x_133) ;  /* 0xfffffff4001c1947 */ /* 0x000fea000383ffff */
[----:B------:R-:W-:Y:S05]  /*85e0*/  BSYNC B0 ;  /* 0x0000000000007941 */ /* 0x000fea0003800000 */
.L_x_121:
[----:B------:R-:W-:-:S03]  /*85f0*/  UMOV UR8, 0xffffffff ;  /* 0xffffffff00087882 */ /* 0x000fc60000000000 */
[----:B------:R-:W-:Y:S05]  /*8600*/  BRA.DIV UR8, `(.L_x_134) ;  /* 0x00000006081c7947 */ /* 0x000fea000b800000 */
[----:B------:R-:W-:-:S13]  /*8610*/  ELECT P0, URZ, PT ;  /* 0x00000000003f782f */ /* 0x000fda0003800000 */
.L_x_148:
[----:B------:R-:W-:Y:S04]  /*8620*/  BSSY B0, `(.L_x_135) ;  /* 0x000002b000007945 */ /* 0x000fe80003800000 */
[----:B------:R-:W-:Y:S05]  /*8630*/  @!P0 BRA `(.L_x_136) ;  /* 0x0000000000a48947 */ /* 0x000fea0003800000 */
[----:B------:R-:W-:-:S04]  /*8640*/  LOP3.LUT R4, R4, 0x2, RZ, 0xfc, !PT ;  /* 0x0000000204047812 */ /* 0x000fc800078efcff */
[----:B------:R-:W-:-:S13]  /*8650*/  ISETP.NE.AND P0, PT, R4, 0x3, PT ;  /* 0x000000030400780c */ /* 0x000fda0003f05270 */
[----:B------:R-:W-:Y:S05]  /*8660*/  @!P0 BRA `(.L_x_137) ;  /* 0x0000000000048947 */ /* 0x000fea0003800000 */
[----:B------:R-:W-:Y:S01]  /*8670*/  BPT.TRAP 0x1 ;  /* 0x000000040000795c */ /* 0x000fe20000300000 */
.L_x_137:
[----:B------:R-:W0:Y:S01]  /*8680*/  S2R R3, SR_CgaCtaId ;  /* 0x0000000000037919 */ /* 0x000e220000008800 */
[----:B------:R-:W-:Y:S02]  /*8690*/  MOV R0, 0x400 ;  /* 0x0000040000007802 */ /* 0x000fe40000000f00 */
[----:B------:R-:W-:Y:S02]  /*86a0*/  SHF.L.U32 R2, R12, 0x1f, RZ ;  /* 0x0000001f0c027819 */ /* 0x000fe400000006ff */
[----:B0-----:R-:W-:-:S05]  /*86b0*/  LEA R0, R3, R0, 0x18 ;  /* 0x0000000003007211 */ /* 0x001fca00078ec0ff */
[----:B------:R-:W-:-:S04]  /*86c0*/  VIADD R0, R0, 0x20 ;  /* 0x0000002000007836 */ /* 0x000fc80000000000 */
[C---:B------:R-:W-:Y:S02]  /*86d0*/  IMAD R7, R5.reuse, 0x8, R0 ;  /* 0x0000000805077824 */ /* 0x040fe400078e0200 */
[----:B------:R-:W-:Y:S02]  /*86e0*/  VIADD R5, R5, 0x1 ;  /* 0x0000000105057836 */ /* 0x000fe40000000000 */
[----:B------:R-:W0:Y:S03]  /*86f0*/  SYNCS.PHASECHK.TRANS64.TRYWAIT P0, [R7+URZ], R2 ;  /* 0x00000002070075a7 */ /* 0x000e26000800017f */
[----:B------:R-:W-:-:S04]  /*8700*/  ISETP.NE.AND P1, PT, R5, 0x4, PT ;  /* 0x000000040500780c */ /* 0x000fc80003f25270 */
[----:B------:R-:W-:Y:S02]  /*8710*/  SEL R3, RZ, 0x1, P1 ;  /* 0x00000001ff037807 */ /* 0x000fe40000800000 */
[----:B------:R-:W-:Y:S02]  /*8720*/  SEL R5, R5, RZ, P1 ;  /* 0x000000ff05057207 */ /* 0x000fe40000800000 */
[----:B------:R-:W-:-:S03]  /*8730*/  LOP3.LUT R12, R12, R3, RZ, 0x3c, !PT ;  /* 0x000000030c0c7212 */ /* 0x000fc600078e3cff */
[----:B------:R-:W-:Y:S01]  /*8740*/  IMAD R9, R5, 0x8, R0 ;  /* 0x0000000805097824 */ /* 0x000fe200078e0200 */
[----:B------:R-:W-:Y:S01]  /*8750*/  SHF.L.U32 R4, R12, 0x1f, RZ ;  /* 0x0000001f0c047819 */ /* 0x000fe200000006ff */
[----:B0-----:R-:W-:Y:S06]  /*8760*/  @!P0 BRA `(.L_x_138) ;  /* 0x0000000000e88947 */ /* 0x001fec0003800000 */
.L_x_149:
[----:B------:R-:W1:Y:S01]  /*8770*/  SYNCS.PHASECHK.TRANS64.TRYWAIT P0, [R9+URZ], R4 ;  /* 0x00000004090075a7 */ /* 0x000e62000800017f */
[----:B0-----:R-:W-:-:S05]  /*8780*/  VIADD R2, R5, 0x1 ;  /* 0x0000000105027836 */ /* 0x001fca0000000000 */
[----:B------:R-:W-:-:S04]  /*8790*/  ISETP.NE.AND P1, PT, R2, 0x4, PT ;  /* 0x000000040200780c */ /* 0x000fc80003f25270 */
[----:B------:R-:W-:Y:S02]  /*87a0*/  SEL R3, RZ, 0x1, P1 ;  /* 0x00000001ff037807 */ /* 0x000fe40000800000 */
[----:B------:R-:W-:Y:S02]  /*87b0*/  SEL R7, R2, RZ, P1 ;  /* 0x000000ff02077207 */ /* 0x000fe40000800000 */
[----:B------:R-:W-:-:S03]  /*87c0*/  LOP3.LUT R11, R12, R3, RZ, 0x3c, !PT ;  /* 0x000000030c0b7212 */ /* 0x000fc600078e3cff */
[----:B------:R-:W-:Y:S01]  /*87d0*/  IMAD R6, R7, 0x8, R0 ;  /* 0x0000000807067824 */ /* 0x000fe200078e0200 */
[----:B------:R-:W-:Y:S01]  /*87e0*/  SHF.L.U32 R5, R11, 0x1f, RZ ;  /* 0x0000001f0b057819 */ /* 0x000fe200000006ff */
[----:B-1----:R-:W-:Y:S06]  /*87f0*/  @!P0 BRA `(.L_x_139) ;  /* 0x0000000000d88947 */ /* 0x002fec0003800000 */
.L_x_150:
[----:B------:R-:W1:Y:S01]  /*8800*/  SYNCS.PHASECHK.TRANS64.TRYWAIT P0, [R6+URZ], R5 ;  /* 0x00000005060075a7 */ /* 0x000e62000800017f */
[----:B------:R-:W-:-:S05]  /*8810*/  VIADD R2, R7, 0x1 ;  /* 0x0000000107027836 */ /* 0x000fca0000000000 */
[----:B------:R-:W-:-:S04]  /*8820*/  ISETP.NE.AND P1, PT, R2, 0x4, PT ;  /* 0x000000040200780c */ /* 0x000fc80003f25270 */
[----:B0-----:R-:W-:Y:S02]  /*8830*/  SEL R4, RZ, 0x1, P1 ;  /* 0x00000001ff047807 */ /* 0x001fe40000800000 */
[----:B------:R-:W-:Y:S02]  /*8840*/  SEL R3, R2, RZ, P1 ;  /* 0x000000ff02037207 */ /* 0x000fe40000800000 */
[----:B------:R-:W-:Y:S01]  /*8850*/  LOP3.LUT R4, R11, R4, RZ, 0x3c, !PT ;  /* 0x000000040b047212 */ /* 0x000fe200078e3cff */
[----:B-1----:R-:W-:Y:S06]  /*8860*/  @!P0 BRA `(.L_x_140) ;  /* 0x0000000000d08947 */ /* 0x002fec0003800000 */
.L_x_151:
[----:B------:R-:W-:Y:S01]  /*8870*/  IMAD R3, R3, 0x8, R0 ;  /* 0x0000000803037824 */ /* 0x000fe200078e0200 */
[----:B------:R-:W-:-:S07]  /*8880*/  SHF.L.U32 R0, R4, 0x1f, RZ ;  /* 0x0000001f04007819 */ /* 0x000fce00000006ff */
.L_x_141:
[----:B-1----:R1:W2:Y:S02]  /*8890*/  SYNCS.PHASECHK.TRANS64.TRYWAIT P0, [R3+URZ], R0 ;  /* 0x00000000030075a7 */ /* 0x0022a4000800017f */
[----:B--2---:R-:W-:Y:S05]  /*88a0*/  @!P0 NANOSLEEP.SYNCS 0x989680 ;  /* 0x009896800000895d */ /* 0x004fea0003900000 */
[----:B------:R-:W2:Y:S02]  /*88b0*/  @!P0 SYNCS.PHASECHK.TRANS64 P0, [R3+URZ], R0 ;  /* 0x00000000030085a7 */ /* 0x000ea4000800007f */
[----:B--2---:R-:W-:Y:S05]  /*88c0*/  @!P0 BRA `(.L_x_141) ;  /* 0xfffffffc00f08947 */ /* 0x004fea000383ffff */
.L_x_136:
[----:B------:R-:W-:Y:S05]  /*88d0*/  BSYNC B0 ;  /* 0x0000000000007941 */ /* 0x000fea0003800000 */
.L_x_135:
[----:B------:R-:W-:Y:S05]  /*88e0*/  EXIT ;  /* 0x000000000000794d */ /* 0x000fea0003800000 */
.L_x_17:
[----:B-1----:R-:W-:-:S04]  /*88f0*/  IMAD.U32 R7, RZ, RZ, UR6 ;  /* 0x00000006ff077e24 */ /* 0x002fc8000f8e00ff */
[----:B------:R1:W3:Y:S03]  /*8900*/  SYNCS.PHASECHK.TRANS64.TRYWAIT P0, [R7+URZ], R6 ;  /* 0x00000006070075a7 */ /* 0x0002e6000800017f */
[----:B---3--:R-:W-:Y:S05]  /*8910*/  @!P0 NANOSLEEP.SYNCS 0x989680 ;  /* 0x009896800000895d */ /* 0x008fea0003900000 */
[----:B------:R-:W3:Y:S02]  /*8920*/  @!P0 SYNCS.PHASECHK.TRANS64 P0, [R7+URZ], R6 ;  /* 0x00000006070085a7 */ /* 0x000ee4000800007f */
[----:B---3--:R-:W-:Y:S05]  /*8930*/  @!P0 BRA `(.L_x_17) ;  /* 0xfffffffc00ec8947 */ /* 0x008fea000383ffff */
[----:B------:R-:W-:Y:S05]  /*8940*/  BRA `(.L_x_16) ;  /* 0xffffff8800a07947 */ /* 0x000fea000383ffff */
.L_x_23:
[----:B-1----:R-:W-:-:S04]  /*8950*/  IMAD.U32 R8, RZ, RZ, UR14 ;  /* 0x0000000eff087e24 */ /* 0x002fc8000f8e00ff */
[----:B------:R1:W3:Y:S03]  /*8960*/  SYNCS.PHASECHK.TRANS64.TRYWAIT P0, [R8+URZ], R7 ;  /* 0x00000007080075a7 */ /* 0x0002e6000800017f */
[----:B---3--:R-:W-:Y:S05]  /*8970*/  @!P0 NANOSLEEP.SYNCS 0x989680 ;  /* 0x009896800000895d */ /* 0x008fea0003900000 */
[----:B------:R-:W3:Y:S02]  /*8980*/  @!P0 SYNCS.PHASECHK.TRANS64 P0, [R8+URZ], R7 ;  /* 0x00000007080085a7 */ /* 0x000ee4000800007f */
[----:B---3--:R-:W-:Y:S05]  /*8990*/  @!P0 BRA `(.L_x_23) ;  /* 0xfffffffc00ec8947 */ /* 0x008fea000383ffff */
[----:B------:R-:W-:Y:S05]  /*89a0*/  BRA `(.L_x_22) ;  /* 0xffffff9800ec7947 */ /* 0x000fea000383ffff */
.L_x_122:
[----:B------:R-:W-:Y:S01]  /*89b0*/  BSSY B1, `(.L_x_142) ;  /* 0x0000006000017945 */ /* 0x000fe20003800000 */
[----:B------:R-:W-:-:S07]  /*89c0*/  IMAD.MOV.U32 R0, RZ, RZ, -0x1 ;  /* 0xffffffffff007424 */ /* 0x000fce00078e00ff */
[----:B------:R-:W-:Y:S05]  /*89d0*/  WARPSYNC.COLLECTIVE R0, `(.L_x_143) ;  /* 0x00000000000c7348 */ /* 0x000fea0003c00000 */
[----:B------:R-:W-:Y:S02]  /*89e0*/  ELECT P1, UR62, PT ;  /* 0x00000000003e782f */ /* 0x000fe40003820000 */
[----:B------:R-:W-:Y:S01]  /*89f0*/  MOV R0, UR62 ;  /* 0x0000003e00007c02 */ /* 0x000fe20008000f00 */
[----:B------:R-:W-:Y:S10]  /*8a00*/  ENDCOLLECTIVE ;  /* 0x000000000000791b */ /* 0x000ff40003800000 */
.L_x_143:
[----:B------:R-:W-:Y:S05]  /*8a10*/  BSYNC B1 ;  /* 0x0000000000017941 */ /* 0x000fea0003800000 */
.L_x_142:
[----:B------:R-:W-:Y:S05]  /*8a20*/  BRA `(.L_x_144) ;  /* 0xfffffff000147947 */ /* 0x000fea000383ffff */
.L_x_125:
[----:B-1----:R1:W2:Y:S02]  /*8a30*/  SYNCS.PHASECHK.TRANS64.TRYWAIT P1, [R19+URZ+0x20], R8 ;  /* 0x00002008130075a7 */ /* 0x0022a4000802017f */
[----:B--2---:R-:W-:Y:S05]  /*8a40*/  @!P1 NANOSLEEP.SYNCS 0x989680 ;  /* 0x009896800000995d */ /* 0x004fea0003900000 */
[----:B------:R-:W2:Y:S02]  /*8a50*/  @!P1 SYNCS.PHASECHK.TRANS64 P1, [R19+URZ+0x20], R8 ;  /* 0x00002008130095a7 */ /* 0x000ea4000802007f */
[----:B--2---:R-:W-:Y:S05]  /*8a60*/  @!P1 BRA `(.L_x_125) ;  /* 0xfffffffc00f09947 */ /* 0x004fea000383ffff */
[----:B------:R-:W-:Y:S05]  /*8a70*/  BRA `(.L_x_145) ;  /* 0xfffffff000487947 */ /* 0x000fea000383ffff */
.L_x_134:
[----:B------:R-:W-:Y:S01]  /*8a80*/  BSSY B0, `(.L_x_146) ;  /* 0x0000006000007945 */ /* 0x000fe20003800000 */
[----:B------:R-:W-:-:S07]  /*8a90*/  IMAD.MOV.U32 R0, RZ, RZ, -0x1 ;  /* 0xffffffffff007424 */ /* 0x000fce00078e00ff */
[----:B------:R-:W-:Y:S05]  /*8aa0*/  WARPSYNC.COLLECTIVE R0, `(.L_x_147) ;  /* 0x00000000000c7348 */ /* 0x000fea0003c00000 */
[----:B------:R-:W-:Y:S02]  /*8ab0*/  ELECT P1, UR62, PT ;  /* 0x00000000003e782f */ /* 0x000fe40003820000 */
[----:B------:R-:W-:Y:S01]  /*8ac0*/  MOV R0, UR62 ;  /* 0x0000003e00007c02 */ /* 0x000fe20008000f00 */
[----:B------:R-:W-:Y:S10]  /*8ad0*/  ENDCOLLECTIVE ;  /* 0x000000000000791b */ /* 0x000ff40003800000 */
.L_x_147:
[----:B------:R-:W-:Y:S05]  /*8ae0*/  BSYNC B0 ;  /* 0x0000000000007941 */ /* 0x000fea0003800000 */
.L_x_146:
[----:B------:R-:W-:Y:S01]  /*8af0*/  PLOP3.LUT P0, PT, P1, PT, PT, 0x80, 0x0 ;  /* 0x000000000000781c */ /* 0x000fe20000f0f070 */
[----:B------:R-:W-:-:S12]  /*8b00*/  BRA `(.L_x_148) ;  /* 0xfffffff800c47947 */ /* 0x000fd8000383ffff */
.L_x_138:
[----:B0-----:R0:W1:Y:S02]  /*8b10*/  SYNCS.PHASECHK.TRANS64.TRYWAIT P0, [R7+URZ], R2 ;  /* 0x00000002070075a7 */ /* 0x001064000800017f */
[----:B-1----:R-:W-:Y:S05]  /*8b20*/  @!P0 NANOSLEEP.SYNCS 0x989680 ;  /* 0x009896800000895d */ /* 0x002fea0003900000 */
[----:B------:R-:W1:Y:S02]  /*8b30*/  @!P0 SYNCS.PHASECHK.TRANS64 P0, [R7+URZ], R2 ;  /* 0x00000002070085a7 */ /* 0x000e64000800007f */
[----:B-1----:R-:W-:Y:S05]  /*8b40*/  @!P0 BRA `(.L_x_138) ;  /* 0xfffffffc00f08947 */ /* 0x002fea000383ffff */
[----:B------:R-:W-:Y:S05]  /*8b50*/  BRA `(.L_x_149) ;  /* 0xfffffffc00047947 */ /* 0x000fea000383ffff */
.L_x_139:
[----:B0-----:R0:W1:Y:S02]  /*8b60*/  SYNCS.PHASECHK.TRANS64.TRYWAIT P0, [R9+URZ], R4 ;  /* 0x00000004090075a7 */ /* 0x001064000800017f */
[----:B-1----:R-:W-:Y:S05]  /*8b70*/  @!P0 NANOSLEEP.SYNCS 0x989680 ;  /* 0x009896800000895d */ /* 0x002fea0003900000 */
[----:B------:R-:W1:Y:S02]  /*8b80*/  @!P0 SYNCS.PHASECHK.TRANS64 P0, [R9+URZ], R4 ;  /* 0x00000004090085a7 */ /* 0x000e64000800007f */
[----:B-1----:R-:W-:Y:S05]  /*8b90*/  @!P0 BRA `(.L_x_139) ;  /* 0xfffffffc00f08947 */ /* 0x002fea000383ffff */
[----:B------:R-:W-:Y:S05]  /*8ba0*/  BRA `(.L_x_150) ;  /* 0xfffffffc00147947 */ /* 0x000fea000383ffff */
.L_x_140:
[----:B0-----:R0:W1:Y:S02]  /*8bb0*/  SYNCS.PHASECHK.TRANS64.TRYWAIT P0, [R6+URZ], R5 ;  /* 0x00000005060075a7 */ /* 0x001064000800017f */
[----:B-1----:R-:W-:Y:S05]  /*8bc0*/  @!P0 NANOSLEEP.SYNCS 0x989680 ;  /* 0x009896800000895d */ /* 0x002fea0003900000 */
[----:B------:R-:W1:Y:S02]  /*8bd0*/  @!P0 SYNCS.PHASECHK.TRANS64 P0, [R6+URZ], R5 ;  /* 0x00000005060085a7 */ /* 0x000e64000800007f */
[----:B-1----:R-:W-:Y:S05]  /*8be0*/  @!P0 BRA `(.L_x_140) ;  /* 0xfffffffc00f08947 */ /* 0x002fea000383ffff */
[----:B------:R-:W-:Y:S05]  /*8bf0*/  BRA `(.L_x_151) ;  /* 0xfffffffc001c7947 */ /* 0x000fea000383ffff */
.L_x_152:
[----:B------:R-:W-:-:S00]  /*8c00*/  BRA `(.L_x_152) ;  /* 0xfffffffc00fc7947 */ /* 0x000fc0000383ffff */
[----:B------:R-:W-:-:S00]  /*8c10*/  NOP ;  /* 0x0000000000007918 */ /* 0x000fc00000000000 */
        /* <DEDUP_REMOVED lines=14> */
.L_x_153:


//--------------------- .nv.shared._ZN7cutlass13device_kernelINS_4gemm6kernel13GemmUniversalIN4cute5tupleIJiiiiEEENS1_10collective13CollectiveMmaINS1_37MainloopSm90TmaGmmaWarpSpecializedFP8ILi4ENS5_IJNS4_1CILi1EEESB_SB_EEENS1_35KernelTmaWarpSpecializedCooperativeEEENS5_IJNSA_ILi128EEENSA_ILi80EEENSA_ILi256EEEEEENS_12float_e4m3_tENS5_IJlSB_lEEESJ_SK_NS4_8TiledMMAINS4_8MMA_AtomIJNS4_4SM904GMMA30MMA_64x16x32_F32E4M3E4M3_SS_TNILNSO_7ScaleInE1ELSQ_1EEEEEENS4_6LayoutINS5_IJNSA_ILi2EEESB_SB_EEENS5_IJSB_NSA_ILi0EEESW_EEEEENS5_IJNS4_10UnderscoreESZ_SZ_EEEEENS4_13SM90_TMA_LOADENS4_14ComposedLayoutINS4_7SwizzleILi3ELi4ELi3EEENS4_18smem_ptr_flag_bitsILi8EEENST_INS5_IJNSA_ILi8EEESF_EEENS5_IJSF_SB_EEEEEEEvNS4_8identityES12_S1C_vS1D_EENS_8epilogue10collective6detail29Sm90TmaWarpSpecializedAdapterINS1G_15DefaultEpilogueISJ_SK_SK_NS1F_6thread17LinearCombinationISJ_Li1EffLNS1K_9ScaleType4KindE0ELNS_15FloatRoundStyleE2ESJ_EENS1_15EpilogueDefaultEEEEEvvEEEEvNT_6ParamsE --------------------------
	.section	.nv.shared._ZN7cutlass13device_kernelINS_4gemm6kernel13GemmUniversalIN4cute5tupleIJiiiiEEENS1_10collective13CollectiveMmaINS1_37MainloopSm90TmaGmmaWarpSpecializedFP8ILi4ENS5_IJNS4_1CILi1EEESB_SB_EEENS1_35KernelTmaWarpSpecializedCooperativeEEENS5_IJNSA_ILi128EEENSA_ILi80EEENSA_ILi256EEEEEENS_12float_e4m3_tENS5_IJlSB_lEEESJ_SK_NS4_8TiledMMAINS4_8MMA_AtomIJNS4_4SM904GMMA30MMA_64x16x32_F32E4M3E4M3_SS_TNILNSO_7ScaleInE1ELSQ_1EEEEEENS4_6LayoutINS5_IJNSA_ILi2EEESB_SB_EEENS5_IJSB_NSA_ILi0EEESW_EEEEENS5_IJNS4_10UnderscoreESZ_SZ_EEEEENS4_13SM90_TMA_LOADENS4_14ComposedLayoutINS4_7SwizzleILi3ELi4ELi3EEENS4_18smem_ptr_flag_bitsILi8EEENST_INS5_IJNSA_ILi8EEESF_EEENS5_IJSF_SB_EEEEEEEvNS4_8identityES12_S1C_vS1D_EENS_8epilogue10collective6detail29Sm90TmaWarpSpecializedAdapterINS1G_15DefaultEpilogueISJ_SK_SK_NS1F_6thread17LinearCombinationISJ_Li1EffLNS1K_9ScaleType4KindE0ELNS_15FloatRoundStyleE2ESJ_EENS1_15EpilogueDefaultEEEEEvvEEEEvNT_6ParamsE,"aw",@nobits
	.sectionflags	@""
	.align	16
	.zero		1024


//--------------------- .nv.shared.reserved.0     --------------------------
	.section	.nv.shared.reserved.0,"aw",@nobits
	.weak		__nv_reservedSMEM_offset_0_alias
	.size		__nv_reservedSMEM_offset_0_alias, 0, 0
	.other		__nv_reservedSMEM_offset_0_alias,@"STO_CUDA_RESERVED_SHARED STV_DEFAULT"
__nv_reservedSMEM_offset_0_alias:
	.zero		0


//--------------------- .nv.global                --------------------------
	.section	.nv.global,"aw",@nobits
.nv.global:
	.type		_ZN40_INTERNAL_50dcf09e_4_k_cu_3735a2d6_152654cute1_E,@object
	.size		_ZN40_INTERNAL_50dcf09e_4_k_cu_3735a2d6_152654cute1_E,(_ZN40_INTERNAL_50dcf09e_4_k_cu_3735a2d6_152654cuda3std3__45__cpo6cbeginE - _ZN40_INTERNAL_50dcf09e_4_k_cu_3735a2d6_152654cute1_E)
_ZN40_INTERNAL_50dcf09e_4_k_cu_3735a2d6_152654cute1_E:
	.zero		1
	.type		_ZN40_INTERNAL_50dcf09e_4_k_cu_3735a2d6_152654cuda3std3__45__cpo6cbeginE,@object
	.size		_ZN40_INTERNAL_50dcf09e_4_k_cu_3735a2d6_152654cuda3std3__45__cpo6cbeginE,(_ZN40_INTERNAL_50dcf09e_4_k_cu_3735a2d6_152654cuda3std3__48in_placeE - _ZN40_INTERNAL_50dcf09e_4_k_cu_3735a2d6_152654cuda3std3__45__cpo6cbeginE)
_ZN40_INTERNAL_50dcf09e_4_k_cu_3735a2d6_152654cuda3std3__45__cpo6cbeginE:
	.zero		1
	.type		_ZN40_INTERNAL_50dcf09e_4_k_cu_3735a2d6_152654cuda3std3__48in_placeE,@object
	.size		_ZN40_INTERNAL_50dcf09e_4_k_cu_3735a2d6_152654cuda3std3__48in_placeE,(_ZN40_INTERNAL_50dcf09e_4_k_cu_3735a2d6_152654cuda3std6ranges3__45__cpo9iter_moveE - _ZN40_INTERNAL_50dcf09e_4_k_cu_3735a2d6_152654cuda3std3__48in_placeE)
_ZN40_INTERNAL_50dcf09e_4_k_cu_3735a2d6_152654cuda3std3__48in_placeE:
	.zero		1
	.type		_ZN40_INTERNAL_50dcf09e_4_k_cu_3735a2d6_152654cuda3std6ranges3__45__cpo9iter_moveE,@object
	.size		_ZN40_INTERNAL_50dcf09e_4_k_cu_3735a2d6_152654cuda3std6ranges3__45__cpo9iter_moveE,(_ZN40_INTERNAL_50dcf09e_4_k_cu_3735a2d6_152654cuda3std3__45__cpo5beginE - _ZN40_INTERNAL_50dcf09e_4_k_cu_3735a2d6_152654cuda3std6ranges3__45__cpo9iter_moveE)
_ZN40_INTERNAL_50dcf09e_4_k_cu_3735a2d6_152654cuda3std6ranges3__45__cpo9iter_moveE:
	.zero		1
	.type		_ZN40_INTERNAL_50dcf09e_4_k_cu_3735a2d6_152654cuda3std3__45__cpo5beginE,@object
	.size		_ZN40_INTERNAL_50dcf09e_4_k_cu_3735a2d6_152654cuda3std3__45__cpo5beginE,(_ZN40_INTERNAL_50dcf09e_4_k_cu_3735a2d6_152654cuda3std3__442_GLOBAL__N__50dcf09e_4_k_cu_3735a2d6_152656ignoreE - _ZN40_INTERNAL_50dcf09e_4_k_cu_3735a2d6_152654cuda3std3__45__cpo5beginE)
_ZN40_INTERNAL_50dcf09e_4_k_cu_3735a2d6_152654cuda3std3__45__cpo5beginE:
	.zero		1
	.type		_ZN40_INTERNAL_50dcf09e_4_k_cu_3735a2d6_152654cuda3std3__442_GLOBAL__N__50dcf09e_4_k_cu_3735a2d6_152656ignoreE,@object
	.size		_ZN40_INTERNAL_50dcf09e_4_k_cu_3735a2d6_152654cuda3std3__442_GLOBAL__N__50dcf09e_4_k_cu_3735a2d6_152656ignoreE,(_ZN40_INTERNAL_50dcf09e_4_k_cu_3735a2d6_152654cute7productE - _ZN40_INTERNAL_50dcf09e_4_k_cu_3735a2d6_152654cuda3std3__442_GLOBAL__N__50dcf09e_4_k_cu_3735a2d6_152656ignoreE)
_ZN40_INTERNAL_50dcf09e_4_k_cu_3735a2d6_152654cuda3std3__442_GLOBAL__N__50dcf09e_4_k_cu_3735a2d6_152656ignoreE:
	.zero		1
	.type		_ZN40_INTERNAL_50dcf09e_4_k_cu_3735a2d6_152654cute7productE,@object
	.size		_ZN40_INTERNAL_50dcf09e_4_k_cu_3735a2d6_152654cute7productE,(_ZN40_INTERNAL_50dcf09e_4_k_cu_3735a2d6_152654cuda3std3__45__cpo3endE - _ZN40_INTERNAL_50dcf09e_4_k_cu_3735a2d6_152654cute7productE)
_ZN40_INTERNAL_50dcf09e_4_k_cu_3735a2d6_152654cute7productE:
	.zero		1
	.type		_ZN40_INTERNAL_50dcf09e_4_k_cu_3735a2d6_152654cuda3std3__45__cpo3endE,@object
	.size		_ZN40_INTERNAL_50dcf09e_4_k_cu_3735a2d6_152654cuda3std3__45__cpo3endE,(_ZN40_INTERNAL_50dcf09e_4_k_cu_3735a2d6_152654cuda3std3__419piecewise_constructE - _ZN40_INTERNAL_50dcf09e_4_k_cu_3735a2d6_152654cuda3std3__45__cpo3endE)
_ZN40_INTERNAL_50dcf09e_4_k_cu_3735a2d6_152654cuda3std3__45__cpo3endE:
	.zero		1
	.type		_ZN40_INTERNAL_50dcf09e_4_k_cu_3735a2d6_152654cuda3std3__419piecewise_constructE,@object
	.size		_ZN40_INTERNAL_50dcf09e_4_k_cu_3735a2d6_152654cuda3std3__419piecewise_constructE,(_ZN40_INTERNAL_50dcf09e_4_k_cu_3735a2d6_152654cuda3std3__45__cpo4cendE - _ZN40_INTERNAL_50dcf09e_4_k_cu_3735a2d6_152654cuda3std3__419piecewise_constructE)
_ZN40_INTERNAL_50dcf09e_4_k_cu_3735a2d6_152654cuda3std3__419piecewise_constructE:
	.zero		1
	.type		_ZN40_INTERNAL_50dcf09e_4_k_cu_3735a2d6_152654cuda3std3__45__cpo4cendE,@object
	.size		_ZN40_INTERNAL_50dcf09e_4_k_cu_3735a2d6_152654cuda3std3__45__cpo4cendE,(_ZN40_INTERNAL_50dcf09e_4_k_cu_3735a2d6_152654cuda3std6ranges3__45__cpo4swapE - _ZN40_INTERNAL_50dcf09e_4_k_cu_3735a2d6_152654cuda3std3__45__cpo4cendE)
_ZN40_INTERNAL_50dcf09e_4_k_cu_3735a2d6_152654cuda3std3__45__cpo4cendE:
	.zero		1
	.type		_ZN40_INTERNAL_50dcf09e_4_k_cu_3735a2d6_152654cuda3std6ranges3__45__cpo4swapE,@object
	.size		_ZN40_INTERNAL_50dcf09e_4_k_cu_3735a2d6_152654cuda3std6ranges3__45__cpo4swapE,(.L_7 - _ZN40_INTERNAL_50dcf09e_4_k_cu_3735a2d6_152654cuda3std6ranges3__45__cpo4swapE)
_ZN40_INTERNAL_50dcf09e_4_k_cu_3735a2d6_152654cuda3std6ranges3__45__cpo4swapE:
	.zero		1
.L_7:


//--------------------- .nv.constant0._ZN7cutlass13device_kernelINS_4gemm6kernel13GemmUniversalIN4cute5tupleIJiiiiEEENS1_10collective13CollectiveMmaINS1_37MainloopSm90TmaGmmaWarpSpecializedFP8ILi4ENS5_IJNS4_1CILi1EEESB_SB_EEENS1_35KernelTmaWarpSpecializedCooperativeEEENS5_IJNSA_ILi128EEENSA_ILi80EEENSA_ILi256EEEEEENS_12float_e4m3_tENS5_IJlSB_lEEESJ_SK_NS4_8TiledMMAINS4_8MMA_AtomIJNS4_4SM904GMMA30MMA_64x16x32_F32E4M3E4M3_SS_TNILNSO_7ScaleInE1ELSQ_1EEEEEENS4_6LayoutINS5_IJNSA_ILi2EEESB_SB_EEENS5_IJSB_NSA_ILi0EEESW_EEEEENS5_IJNS4_10UnderscoreESZ_SZ_EEEEENS4_13SM90_TMA_LOADENS4_14ComposedLayoutINS4_7SwizzleILi3ELi4ELi3EEENS4_18smem_ptr_flag_bitsILi8EEENST_INS5_IJNSA_ILi8EEESF_EEENS5_IJSF_SB_EEEEEEEvNS4_8identityES12_S1C_vS1D_EENS_8epilogue10collective6detail29Sm90TmaWarpSpecializedAdapterINS1G_15DefaultEpilogueISJ_SK_SK_NS1F_6thread17LinearCombinationISJ_Li1EffLNS1K_9ScaleType4KindE0ELNS_15FloatRoundStyleE2ESJ_EENS1_15EpilogueDefaultEEEEEvvEEEEvNT_6ParamsE --------------------------
	.section	.nv.constant0._ZN7cutlass13device_kernelINS_4gemm6kernel13GemmUniversalIN4cute5tupleIJiiiiEEENS1_10collective13CollectiveMmaINS1_37MainloopSm90TmaGmmaWarpSpecializedFP8ILi4ENS5_IJNS4_1CILi1EEESB_SB_EEENS1_35KernelTmaWarpSpecializedCooperativeEEENS5_IJNSA_ILi128EEENSA_ILi80EEENSA_ILi256EEEEEENS_12float_e4m3_tENS5_IJlSB_lEEESJ_SK_NS4_8TiledMMAINS4_8MMA_AtomIJNS4_4SM904GMMA30MMA_64x16x32_F32E4M3E4M3_SS_TNILNSO_7ScaleInE1ELSQ_1EEEEEENS4_6LayoutINS5_IJNSA_ILi2EEESB_SB_EEENS5_IJSB_NSA_ILi0EEESW_EEEEENS5_IJNS4_10UnderscoreESZ_SZ_EEEEENS4_13SM90_TMA_LOADENS4_14ComposedLayoutINS4_7SwizzleILi3ELi4ELi3EEENS4_18smem_ptr_flag_bitsILi8EEENST_INS5_IJNSA_ILi8EEESF_EEENS5_IJSF_SB_EEEEEEEvNS4_8identityES12_S1C_vS1D_EENS_8epilogue10collective6detail29Sm90TmaWarpSpecializedAdapterINS1G_15DefaultEpilogueISJ_SK_SK_NS1F_6thread17LinearCombinationISJ_Li1EffLNS1K_9ScaleType4KindE0ELNS_15FloatRoundStyleE2ESJ_EENS1_15EpilogueDefaultEEEEEvvEEEEvNT_6ParamsE,"a",@progbits
	.sectionflags	@""
	.align	4
.nv.constant0._ZN7cutlass13device_kernelINS_4gemm6kernel13GemmUniversalIN4cute5tupleIJiiiiEEENS1_10collective13CollectiveMmaINS1_37MainloopSm90TmaGmmaWarpSpecializedFP8ILi4ENS5_IJNS4_1CILi1EEESB_SB_EEENS1_35KernelTmaWarpSpecializedCooperativeEEENS5_IJNSA_ILi128EEENSA_ILi80EEENSA_ILi256EEEEEENS_12float_e4m3_tENS5_IJlSB_lEEESJ_SK_NS4_8TiledMMAINS4_8MMA_AtomIJNS4_4SM904GMMA30MMA_64x16x32_F32E4M3E4M3_SS_TNILNSO_7ScaleInE1ELSQ_1EEEEEENS4_6LayoutINS5_IJNSA_ILi2EEESB_SB_EEENS5_IJSB_NSA_ILi0EEESW_EEEEENS5_IJNS4_10UnderscoreESZ_SZ_EEEEENS4_13SM90_TMA_LOADENS4_14ComposedLayoutINS4_7SwizzleILi3ELi4ELi3EEENS4_18smem_ptr_flag_bitsILi8EEENST_INS5_IJNSA_ILi8EEESF_EEENS5_IJSF_SB_EEEEEEEvNS4_8identityES12_S1C_vS1D_EENS_8epilogue10collective6detail29Sm90TmaWarpSpecializedAdapterINS1G_15DefaultEpilogueISJ_SK_SK_NS1F_6thread17LinearCombinationISJ_Li1EffLNS1K_9ScaleType4KindE0ELNS_15FloatRoundStyleE2ESJ_EENS1_15EpilogueDefaultEEEEEvvEEEEvNT_6ParamsE:
	.zero		1664


//--------------------- SYMBOLS --------------------------

	.type		.nv.reservedSmem.offset0,@object
	.size		.nv.reservedSmem.offset0,0x4
